// auto-generated by cutlass_sweep.gemm — config: {"arch": "sm_90", "cluster_m": 1, "cluster_n": 1, "dtype": "bf16", "stages": 5, "tile_k": 64, "tile_m": 256, "tile_n": 64}
#include "cutlass/cutlass.h"
#include "cutlass/gemm/collective/collective_builder.hpp"
#include "cutlass/gemm/device/gemm_universal_adapter.h"
#include "cutlass/gemm/kernel/gemm_universal.hpp"
#include "cutlass/epilogue/collective/collective_builder.hpp"

using ElemA = cutlass::bfloat16_t;
using ElemB = cutlass::bfloat16_t;
using ElemCD = cutlass::bfloat16_t;
using Acc  = float;
using TileShape    = cute::Shape<cute::_256, cute::_64, cute::_64>;
using ClusterShape = cute::Shape<cute::_1, cute::_1, cute::_1>;

using CollectiveEpilogue = typename cutlass::epilogue::collective::CollectiveBuilder<
    cutlass::arch::Sm90, cutlass::arch::OpClassTensorOp,
    TileShape, ClusterShape,
    cutlass::epilogue::collective::EpilogueTileAuto,
    Acc, Acc,
    ElemCD, cutlass::layout::RowMajor, 128 / cutlass::sizeof_bits<ElemCD>::value,
    ElemCD, cutlass::layout::RowMajor, 128 / cutlass::sizeof_bits<ElemCD>::value,
    cutlass::epilogue::collective::EpilogueScheduleAuto
  >::CollectiveOp;

using CollectiveMainloop = typename cutlass::gemm::collective::CollectiveBuilder<
    cutlass::arch::Sm90, cutlass::arch::OpClassTensorOp,
    ElemA, cutlass::layout::RowMajor, 128 / cutlass::sizeof_bits<ElemA>::value,
    ElemB, cutlass::layout::ColumnMajor, 128 / cutlass::sizeof_bits<ElemB>::value,
    Acc,
    TileShape, ClusterShape,
    cutlass::gemm::collective::StageCount<5>,
    cutlass::gemm::collective::KernelScheduleAuto
  >::CollectiveOp;

using GemmKernel = cutlass::gemm::kernel::GemmUniversal<
    cute::Shape<int,int,int,int>,
    CollectiveMainloop,
    CollectiveEpilogue
>;
using Gemm = cutlass::gemm::device::GemmUniversalAdapter<GemmKernel>;

// Force the device kernel symbol into the cubin without needing a host main.
auto* _anchor = &cutlass::device_kernel<GemmKernel>;


// ===== COMPILED SASS (sm_90a) =====

	.target	sm_90a

	.elftype	@"ET_EXEC"


//--------------------- .note.nv.tkinfo           --------------------------
	.section	.note.nv.tkinfo,"",@"SHT_NOTE"
	.sectionflags	@"SHF_NOTE_NV_TKINFO"
	.tkinfo
        /*0018*/ 	.word	0x00000002
        /*0030*/ 	.string	""
        /*0030*/ 	.string	"ptxas"
        /*0030*/ 	.string	"Cuda compilation tools, release 13.0, V13.0.88"
        /*0030*/ 	.string	"Build cuda_13.0.r13.0/compiler.36424714_0"
        /*0030*/ 	.string	"-arch sm_90a -m 64 "



//--------------------- .note.nv.cuinfo           --------------------------
	.section	.note.nv.cuinfo,"",@"SHT_NOTE"
	.sectionflags	@"SHF_NOTE_NV_CUINFO"
        /*0018*/ 	.short	0x0002
        /*001a*/ 	.short	0x005a
        /*001c*/ 	.short	0x0082
	.zero		2


//--------------------- .nv.info                  --------------------------
	.section	.nv.info,"",@"SHT_CUDA_INFO"
	.align	4


	//----- nvinfo : EIATTR_REGCOUNT
	.align		4
        /*0000*/ 	.byte	0x04, 0x2f
        /*0002*/ 	.short	(.L_15 - .L_14)
	.align		4
.L_14:
        /*0004*/ 	.word	index@(_ZN7cutlass13device_kernelINS_4gemm6kernel13GemmUniversalIN4cute5tupleIJiiiiEEENS1_10collective13CollectiveMmaINS1_34MainloopSm90TmaGmmaWarpSpecializedILi5ENS5_IJNS4_1CILi1EEESB_SB_EEENS1_35KernelTmaWarpSpecializedCooperativeEEENS5_IJNSA_ILi256EEENSA_ILi64EEESG_EEENS_10bfloat16_tENS5_IJlSB_lEEESI_SJ_NS4_8TiledMMAINS4_8MMA_AtomIJNS4_4SM904GMMA27MMA_64x64x16_F32BF16BF16_SSILNSN_5MajorE0ELSP_0ELNSN_7ScaleInE1ELSQ_1EEEEEENS4_6LayoutINS5_IJNSA_ILi2EEESB_SB_EEENS5_IJSB_NSA_ILi0EEESW_EEEEENS5_IJNS4_10UnderscoreESZ_SZ_EEEEENS4_13SM90_TMA_LOADENS4_14ComposedLayoutINS4_7SwizzleILi3ELi4ELi3EEENS4_18smem_ptr_flag_bitsILi16EEENST_INS5_IJNSA_ILi8EEESG_EEENS5_IJSG_SB_EEEEEEEvNS4_8identityES12_S1C_vS1D_EENS_8epilogue10collective6detail29Sm90TmaWarpSpecializedAdapterINS1G_15DefaultEpilogueISI_SJ_SJ_NS1F_6thread17LinearCombinationISI_Li1EffLNS1K_9ScaleType4KindE0ELNS_15FloatRoundStyleE2ESI_EENS1_15EpilogueDefaultEEEEEvvEEEEvNT_6ParamsE)
        /*0008*/ 	.word	0x000000a8


	//----- nvinfo : EIATTR_FRAME_SIZE
	.align		4
.L_15:
        /*000c*/ 	.byte	0x04, 0x11
        /*000e*/ 	.short	(.L_17 - .L_16)
	.align		4
.L_16:
        /*0010*/ 	.word	index@(_ZN7cutlass13device_kernelINS_4gemm6kernel13GemmUniversalIN4cute5tupleIJiiiiEEENS1_10collective13CollectiveMmaINS1_34MainloopSm90TmaGmmaWarpSpecializedILi5ENS5_IJNS4_1CILi1EEESB_SB_EEENS1_35KernelTmaWarpSpecializedCooperativeEEENS5_IJNSA_ILi256EEENSA_ILi64EEESG_EEENS_10bfloat16_tENS5_IJlSB_lEEESI_SJ_NS4_8TiledMMAINS4_8MMA_AtomIJNS4_4SM904GMMA27MMA_64x64x16_F32BF16BF16_SSILNSN_5MajorE0ELSP_0ELNSN_7ScaleInE1ELSQ_1EEEEEENS4_6LayoutINS5_IJNSA_ILi2EEESB_SB_EEENS5_IJSB_NSA_ILi0EEESW_EEEEENS5_IJNS4_10UnderscoreESZ_SZ_EEEEENS4_13SM90_TMA_LOADENS4_14ComposedLayoutINS4_7SwizzleILi3ELi4ELi3EEENS4_18smem_ptr_flag_bitsILi16EEENST_INS5_IJNSA_ILi8EEESG_EEENS5_IJSG_SB_EEEEEEEvNS4_8identityES12_S1C_vS1D_EENS_8epilogue10collective6detail29Sm90TmaWarpSpecializedAdapterINS1G_15DefaultEpilogueISI_SJ_SJ_NS1F_6thread17LinearCombinationISI_Li1EffLNS1K_9ScaleType4KindE0ELNS_15FloatRoundStyleE2ESI_EENS1_15EpilogueDefaultEEEEEvvEEEEvNT_6ParamsE)
        /*0014*/ 	.word	0x00000000


	//----- nvinfo : EIATTR_MIN_STACK_SIZE
	.align		4
.L_17:
        /*0018*/ 	.byte	0x04, 0x12
        /*001a*/ 	.short	(.L_19 - .L_18)
	.align		4
.L_18:
        /*001c*/ 	.word	index@(_ZN7cutlass13device_kernelINS_4gemm6kernel13GemmUniversalIN4cute5tupleIJiiiiEEENS1_10collective13CollectiveMmaINS1_34MainloopSm90TmaGmmaWarpSpecializedILi5ENS5_IJNS4_1CILi1EEESB_SB_EEENS1_35KernelTmaWarpSpecializedCooperativeEEENS5_IJNSA_ILi256EEENSA_ILi64EEESG_EEENS_10bfloat16_tENS5_IJlSB_lEEESI_SJ_NS4_8TiledMMAINS4_8MMA_AtomIJNS4_4SM904GMMA27MMA_64x64x16_F32BF16BF16_SSILNSN_5MajorE0ELSP_0ELNSN_7ScaleInE1ELSQ_1EEEEEENS4_6LayoutINS5_IJNSA_ILi2EEESB_SB_EEENS5_IJSB_NSA_ILi0EEESW_EEEEENS5_IJNS4_10UnderscoreESZ_SZ_EEEEENS4_13SM90_TMA_LOADENS4_14ComposedLayoutINS4_7SwizzleILi3ELi4ELi3EEENS4_18smem_ptr_flag_bitsILi16EEENST_INS5_IJNSA_ILi8EEESG_EEENS5_IJSG_SB_EEEEEEEvNS4_8identityES12_S1C_vS1D_EENS_8epilogue10collective6detail29Sm90TmaWarpSpecializedAdapterINS1G_15DefaultEpilogueISI_SJ_SJ_NS1F_6thread17LinearCombinationISI_Li1EffLNS1K_9ScaleType4KindE0ELNS_15FloatRoundStyleE2ESI_EENS1_15EpilogueDefaultEEEEEvvEEEEvNT_6ParamsE)
        /*0020*/ 	.word	0x00000000
.L_19:


//--------------------- .nv.compat                --------------------------
	.section	.nv.compat,"",@"SHT_CUDA_COMPAT_INFO"
	.align	4
        /*0000*/ 	.byte	0x02, 0x09, 0x01, 0x00, 0x02, 0x02, 0x04, 0x00, 0x02, 0x05, 0x05, 0x00, 0x03, 0x07, 0x01, 0x01
        /*0010*/ 	.byte	0x02, 0x03, 0x01, 0x00, 0x02, 0x06, 0x01, 0x00, 0x04, 0x0b, 0x08, 0x00, 0x00, 0x00, 0x00, 0x00
        /*0020*/ 	.byte	0x00, 0x00, 0x00, 0x00


//--------------------- .nv.info._ZN7cutlass13device_kernelINS_4gemm6kernel13GemmUniversalIN4cute5tupleIJiiiiEEENS1_10collective13CollectiveMmaINS1_34MainloopSm90TmaGmmaWarpSpecializedILi5ENS5_IJNS4_1CILi1EEESB_SB_EEENS1_35KernelTmaWarpSpecializedCooperativeEEENS5_IJNSA_ILi256EEENSA_ILi64EEESG_EEENS_10bfloat16_tENS5_IJlSB_lEEESI_SJ_NS4_8TiledMMAINS4_8MMA_AtomIJNS4_4SM904GMMA27MMA_64x64x16_F32BF16BF16_SSILNSN_5MajorE0ELSP_0ELNSN_7ScaleInE1ELSQ_1EEEEEENS4_6LayoutINS5_IJNSA_ILi2EEESB_SB_EEENS5_IJSB_NSA_ILi0EEESW_EEEEENS5_IJNS4_10UnderscoreESZ_SZ_EEEEENS4_13SM90_TMA_LOADENS4_14ComposedLayoutINS4_7SwizzleILi3ELi4ELi3EEENS4_18smem_ptr_flag_bitsILi16EEENST_INS5_IJNSA_ILi8EEESG_EEENS5_IJSG_SB_EEEEEEEvNS4_8identityES12_S1C_vS1D_EENS_8epilogue10collective6detail29Sm90TmaWarpSpecializedAdapterINS1G_15DefaultEpilogueISI_SJ_SJ_NS1F_6thread17LinearCombinationISI_Li1EffLNS1K_9ScaleType4KindE0ELNS_15FloatRoundStyleE2ESI_EENS1_15EpilogueDefaultEEEEEvvEEEEvNT_6ParamsE --------------------------
	.section	.nv.info._ZN7cutlass13device_kernelINS_4gemm6kernel13GemmUniversalIN4cute5tupleIJiiiiEEENS1_10collective13CollectiveMmaINS1_34MainloopSm90TmaGmmaWarpSpecializedILi5ENS5_IJNS4_1CILi1EEESB_SB_EEENS1_35KernelTmaWarpSpecializedCooperativeEEENS5_IJNSA_ILi256EEENSA_ILi64EEESG_EEENS_10bfloat16_tENS5_IJlSB_lEEESI_SJ_NS4_8TiledMMAINS4_8MMA_AtomIJNS4_4SM904GMMA27MMA_64x64x16_F32BF16BF16_SSILNSN_5MajorE0ELSP_0ELNSN_7ScaleInE1ELSQ_1EEEEEENS4_6LayoutINS5_IJNSA_ILi2EEESB_SB_EEENS5_IJSB_NSA_ILi0EEESW_EEEEENS5_IJNS4_10UnderscoreESZ_SZ_EEEEENS4_13SM90_TMA_LOADENS4_14ComposedLayoutINS4_7SwizzleILi3ELi4ELi3EEENS4_18smem_ptr_flag_bitsILi16EEENST_INS5_IJNSA_ILi8EEESG_EEENS5_IJSG_SB_EEEEEEEvNS4_8identityES12_S1C_vS1D_EENS_8epilogue10collective6detail29Sm90TmaWarpSpecializedAdapterINS1G_15DefaultEpilogueISI_SJ_SJ_NS1F_6thread17LinearCombinationISI_Li1EffLNS1K_9ScaleType4KindE0ELNS_15FloatRoundStyleE2ESI_EENS1_15EpilogueDefaultEEEEEvvEEEEvNT_6ParamsE,"",@"SHT_CUDA_INFO"
	.sectionflags	@""
	.align	4


	//----- nvinfo : EIATTR_CUDA_API_VERSION
	.align		4
        /*0000*/ 	.byte	0x04, 0x37
        /*0002*/ 	.short	(.L_21 - .L_20)
.L_20:
        /*0004*/ 	.word	0x00000082


	//----- nvinfo : EIATTR_KPARAM_INFO
	.align		4
.L_21:
        /*0008*/ 	.byte	0x04, 0x17
        /*000a*/ 	.short	(.L_23 - .L_22)
.L_22:
        /*000c*/ 	.word	0x00000000
        /*0010*/ 	.short	0x0000
        /*0012*/ 	.short	0x0070
        /*0014*/ 	.byte	0x00, 0xf0, 0x01, 0x10


	//----- nvinfo : EIATTR_SPARSE_MMA_MASK
	.align		4
.L_23:
        /*0018*/ 	.byte	0x03, 0x50
        /*001a*/ 	.short	0x0000


	//----- nvinfo : EIATTR_MAXREG_COUNT
	.align		4
        /*001c*/ 	.byte	0x03, 0x1b
        /*001e*/ 	.short	0x00a8


	//----- nvinfo : EIATTR_NUM_BARRIERS
	.align		4
        /*0020*/ 	.byte	0x02, 0x4c
        /*0022*/ 	.byte	0x01
	.zero		1


	//----- nvinfo : EIATTR_EXTERNS
	.align		4
        /*0024*/ 	.byte	0x04, 0x0f
        /*0026*/ 	.short	(.L_25 - .L_24)


	//   ....[0]....
	.align		4
.L_24:
        /*0028*/ 	.word	index@(__assertfail)


	//----- nvinfo : EIATTR_MERCURY_ISA_VERSION
	.align		4
.L_25:
        /*002c*/ 	.byte	0x03, 0x5f
        /*002e*/ 	.short	0x0101


	//----- nvinfo : EIATTR_INT_WARP_WIDE_INSTR_OFFSETS
	.align		4
        /*0030*/ 	.byte	0x04, 0x31
        /*0032*/ 	.short	(.L_27 - .L_26)


	//   ....[0]....
.L_26:
        /*0034*/ 	.word	0x000003a0


	//   ....[1]....
        /*0038*/ 	.word	0x000003b0


	//   ....[2]....
        /*003c*/ 	.word	0x000004f0


	//----- nvinfo : EIATTR_COOP_GROUP_MASK_REGIDS
	.align		4
.L_27:
        /*0040*/ 	.byte	0x04, 0x29
        /*0042*/ 	.short	(.L_29 - .L_28)


	//   ....[0]....
.L_28:
        /*0044*/ 	.word	0xffffffff


	//   ....[1]....
        /*0048*/ 	.word	0xffffffff


	//   ....[2]....
        /*004c*/ 	.word	0xffffffff


	//   ....[3]....
        /*0050*/ 	.word	0xffffffff


	//   ....[4]....
        /*0054*/ 	.word	0xffffffff


	//----- nvinfo : EIATTR_COOP_GROUP_INSTR_OFFSETS
	.align		4
.L_29:
        /*0058*/ 	.byte	0x04, 0x28
        /*005a*/ 	.short	(.L_31 - .L_30)


	//   ....[0]....
.L_30:
        /*005c*/ 	.word	0x00000060


	//   ....[1]....
        /*0060*/ 	.word	0x00000070


	//   ....[2]....
        /*0064*/ 	.word	0x00000130


	//   ....[3]....
        /*0068*/ 	.word	0x000002e0


	//   ....[4]....
        /*006c*/ 	.word	0x00000fa0


	//----- nvinfo : EIATTR_REG_RECONFIG
	.align		4
.L_31:
        /*0070*/ 	.byte	0x01, 0x54
	.zero		2


	//----- nvinfo : EIATTR_SYSCALL_OFFSETS
	.align		4
        /*0074*/ 	.byte	0x04, 0x46
        /*0076*/ 	.short	(.L_33 - .L_32)


	//   ....[0]....
.L_32:
        /*0078*/ 	.word	0x00001160


	//----- nvinfo : EIATTR_MBARRIER_INSTR_OFFSETS
	.align		4
.L_33:
        /*007c*/ 	.byte	0x04, 0x39
        /*007e*/ 	.short	(.L_35 - .L_34)


	//   ....[0]....
.L_34:
        /*0080*/ 	.word	0x00000230
        /*0084*/ 	.word	0x000000ff
        /*0088*/ 	.word	0x00000000
        /*008c*/ 	.short	0x0100
        /*008e*/ 	.byte	0x08
	.zero		1


	//   ....[1]....
        /*0090*/ 	.word	0x00000240
        /*0094*/ 	.word	0x000000ff
        /*0098*/ 	.word	0x00000028
        /*009c*/ 	.short	0x0100
        /*009e*/ 	.byte	0x08
	.zero		1


	//   ....[2]....
        /*00a0*/ 	.word	0x00000250
        /*00a4*/ 	.word	0x000000ff
        /*00a8*/ 	.word	0x00000008
        /*00ac*/ 	.short	0x0100
        /*00ae*/ 	.byte	0x08
	.zero		1


	//   ....[3]....
        /*00b0*/ 	.word	0x00000260
        /*00b4*/ 	.word	0x000000ff
        /*00b8*/ 	.word	0x00000030
        /*00bc*/ 	.short	0x0100
        /*00be*/ 	.byte	0x08
	.zero		1


	//   ....[4]....
        /*00c0*/ 	.word	0x00000270
        /*00c4*/ 	.word	0x000000ff
        /*00c8*/ 	.word	0x00000010
        /*00cc*/ 	.short	0x0100
        /*00ce*/ 	.byte	0x08
	.zero		1


	//   ....[5]....
        /*00d0*/ 	.word	0x00000280
        /*00d4*/ 	.word	0x000000ff
        /*00d8*/ 	.word	0x00000038
        /*00dc*/ 	.short	0x0100
        /*00de*/ 	.byte	0x08
	.zero		1


	//   ....[6]....
        /*00e0*/ 	.word	0x00000290
        /*00e4*/ 	.word	0x000000ff
        /*00e8*/ 	.word	0x00000018
        /*00ec*/ 	.short	0x0100
        /*00ee*/ 	.byte	0x08
	.zero		1


	//   ....[7]....
        /*00f0*/ 	.word	0x000002a0
        /*00f4*/ 	.word	0x000000ff
        /*00f8*/ 	.word	0x00000040
        /*00fc*/ 	.short	0x0100
        /*00fe*/ 	.byte	0x08
	.zero		1


	//   ....[8]....
        /*0100*/ 	.word	0x000002b0
        /*0104*/ 	.word	0x000000ff
        /*0108*/ 	.word	0x00000020
        /*010c*/ 	.short	0x0100
        /*010e*/ 	.byte	0x08
	.zero		1


	//   ....[9]....
        /*0110*/ 	.word	0x000002c0
        /*0114*/ 	.word	0x000000ff
        /*0118*/ 	.word	0x00000048
        /*011c*/ 	.short	0x0100
        /*011e*/ 	.byte	0x08
	.zero		1


	//   ....[10]....
        /*0120*/ 	.word	0x00000560
        /*0124*/ 	.word	0x000000ff
        /*0128*/ 	.word	0x00000060
        /*012c*/ 	.short	0x0100
        /*012e*/ 	.byte	0x06
	.zero		1


	//   ....[11]....
        /*0130*/ 	.word	0x000005c0
        /*0134*/ 	.word	0x000000ff
        /*0138*/ 	.word	0x00000068
        /*013c*/ 	.short	0x0100
        /*013e*/ 	.byte	0x06
	.zero		1


	//   ....[12]....
        /*0140*/ 	.word	0x000011e0
        /*0144*/ 	.word	0x00000003
        /*0148*/ 	.word	0x00000000
        /*014c*/ 	.short	0x010a
        /*014e*/ 	.byte	0x3f
	.zero		1


	//   ....[13]....
        /*0150*/ 	.word	0x00001220
        /*0154*/ 	.word	0x00000003
        /*0158*/ 	.word	0x00000000
        /*015c*/ 	.short	0x010a
        /*015e*/ 	.byte	0x3f
	.zero		1


	//   ....[14]....
        /*0160*/ 	.word	0x00001740
        /*0164*/ 	.word	0x000000ff
        /*0168*/ 	.word	0x00000000
        /*016c*/ 	.short	0x010a
        /*016e*/ 	.byte	0x08
	.zero		1


	//   ....[15]....
        /*0170*/ 	.word	0x00001780
        /*0174*/ 	.word	0x000000ff
        /*0178*/ 	.word	0x00000000
        /*017c*/ 	.short	0x010a
        /*017e*/ 	.byte	0x08
	.zero		1


	//   ....[16]....
        /*0180*/ 	.word	0x00001b60
        /*0184*/ 	.word	0x000000ff
        /*0188*/ 	.word	0x00000000
        /*018c*/ 	.short	0x0101
        /*018e*/ 	.byte	0x08
	.zero		1


	//   ....[17]....
        /*0190*/ 	.word	0x00001d60
        /*0194*/ 	.word	0x000000ff
        /*0198*/ 	.word	0x00000000
        /*019c*/ 	.short	0x0101
        /*019e*/ 	.byte	0x06
	.zero		1


	//   ....[18]....
        /*01a0*/ 	.word	0x00007e50
        /*01a4*/ 	.word	0x0000000e
        /*01a8*/ 	.word	0x00000028
        /*01ac*/ 	.short	0x010a
        /*01ae*/ 	.byte	0x3f
	.zero		1


	//   ....[19]....
        /*01b0*/ 	.word	0x000081d0
        /*01b4*/ 	.word	0x00000006
        /*01b8*/ 	.word	0x00000068
        /*01bc*/ 	.short	0x0101
        /*01be*/ 	.byte	0x3f
	.zero		1


	//   ....[20]....
        /*01c0*/ 	.word	0x00008900
        /*01c4*/ 	.word	0x00000007
        /*01c8*/ 	.word	0x00000000
        /*01cc*/ 	.short	0x010a
        /*01ce*/ 	.byte	0x3f
	.zero		1


	//   ....[21]....
        /*01d0*/ 	.word	0x00008980
        /*01d4*/ 	.word	0x00000009
        /*01d8*/ 	.word	0x00000000
        /*01dc*/ 	.short	0x010a
        /*01de*/ 	.byte	0x3f
	.zero		1


	//   ....[22]....
        /*01e0*/ 	.word	0x00008a10
        /*01e4*/ 	.word	0x00000006
        /*01e8*/ 	.word	0x00000000
        /*01ec*/ 	.short	0x010a
        /*01ee*/ 	.byte	0x3f
	.zero		1


	//   ....[23]....
        /*01f0*/ 	.word	0x00008aa0
        /*01f4*/ 	.word	0x00000009
        /*01f8*/ 	.word	0x00000000
        /*01fc*/ 	.short	0x010a
        /*01fe*/ 	.byte	0x3f
	.zero		1


	//   ....[24]....
        /*0200*/ 	.word	0x00008b30
        /*0204*/ 	.word	0x00000003
        /*0208*/ 	.word	0x00000000
        /*020c*/ 	.short	0x010a
        /*020e*/ 	.byte	0x3f
	.zero		1


	//   ....[25]....
        /*0210*/ 	.word	0x00008b90
        /*0214*/ 	.word	0x00000003
        /*0218*/ 	.word	0x00000000
        /*021c*/ 	.short	0x010a
        /*021e*/ 	.byte	0x3f
	.zero		1


	//   ....[26]....
        /*0220*/ 	.word	0x00008bf0
        /*0224*/ 	.word	0x00000004
        /*0228*/ 	.word	0x00000000
        /*022c*/ 	.short	0x010a
        /*022e*/ 	.byte	0x3f
	.zero		1


	//   ....[27]....
        /*0230*/ 	.word	0x00008cc0
        /*0234*/ 	.word	0x0000000e
        /*0238*/ 	.word	0x00000028
        /*023c*/ 	.short	0x010a
        /*023e*/ 	.byte	0x3f
	.zero		1


	//   ....[28]....
        /*0240*/ 	.word	0x00008d90
        /*0244*/ 	.word	0x00000007
        /*0248*/ 	.word	0x00000000
        /*024c*/ 	.short	0x010a
        /*024e*/ 	.byte	0x3f
	.zero		1


	//   ....[29]....
        /*0250*/ 	.word	0x00008de0
        /*0254*/ 	.word	0x00000009
        /*0258*/ 	.word	0x00000000
        /*025c*/ 	.short	0x010a
        /*025e*/ 	.byte	0x3f
	.zero		1


	//   ....[30]....
        /*0260*/ 	.word	0x00008e30
        /*0264*/ 	.word	0x00000006
        /*0268*/ 	.word	0x00000000
        /*026c*/ 	.short	0x010a
        /*026e*/ 	.byte	0x3f
	.zero		1


	//   ....[31]....
        /*0270*/ 	.word	0x00008e80
        /*0274*/ 	.word	0x00000009
        /*0278*/ 	.word	0x00000000
        /*027c*/ 	.short	0x010a
        /*027e*/ 	.byte	0x3f
	.zero		1


	//----- nvinfo : EIATTR_NUM_MBARRIERS
	.align		4
.L_35:
        /*0280*/ 	.byte	0x03, 0x38
        /*0282*/ 	.short	0x000c


	//----- nvinfo : EIATTR_EXIT_INSTR_OFFSETS
	.align		4
        /*0284*/ 	.byte	0x04, 0x1c
        /*0286*/ 	.short	(.L_37 - .L_36)


	//   ....[0]....
.L_36:
        /*0288*/ 	.word	0x00000610


	//   ....[1]....
        /*028c*/ 	.word	0x00000ed0


	//   ....[2]....
        /*0290*/ 	.word	0x000074c0


	//   ....[3]....
        /*0294*/ 	.word	0x00007af0


	//   ....[4]....
        /*0298*/ 	.word	0x00008b80


	//----- nvinfo : EIATTR_MAX_THREADS
	.align		4
.L_37:
        /*029c*/ 	.byte	0x04, 0x05
        /*029e*/ 	.short	(.L_39 - .L_38)
.L_38:
        /*02a0*/ 	.word	0x00000180
        /*02a4*/ 	.word	0x00000001
        /*02a8*/ 	.word	0x00000001


	//----- nvinfo : EIATTR_CRS_STACK_SIZE
	.align		4
.L_39:
        /*02ac*/ 	.byte	0x04, 0x1e
        /*02ae*/ 	.short	(.L_41 - .L_40)
.L_40:
        /*02b0*/ 	.word	0x00000000


	//----- nvinfo : EIATTR_CBANK_PARAM_SIZE
	.align		4
.L_41:
        /*02b4*/ 	.byte	0x03, 0x19
        /*02b6*/ 	.short	0x0470


	//----- nvinfo : EIATTR_PARAM_CBANK
	.align		4
        /*02b8*/ 	.byte	0x04, 0x0a
        /*02ba*/ 	.short	(.L_43 - .L_42)
	.align		4
.L_42:
        /*02bc*/ 	.word	index@(.nv.constant0._ZN7cutlass13device_kernelINS_4gemm6kernel13GemmUniversalIN4cute5tupleIJiiiiEEENS1_10collective13CollectiveMmaINS1_34MainloopSm90TmaGmmaWarpSpecializedILi5ENS5_IJNS4_1CILi1EEESB_SB_EEENS1_35KernelTmaWarpSpecializedCooperativeEEENS5_IJNSA_ILi256EEENSA_ILi64EEESG_EEENS_10bfloat16_tENS5_IJlSB_lEEESI_SJ_NS4_8TiledMMAINS4_8MMA_AtomIJNS4_4SM904GMMA27MMA_64x64x16_F32BF16BF16_SSILNSN_5MajorE0ELSP_0ELNSN_7ScaleInE1ELSQ_1EEEEEENS4_6LayoutINS5_IJNSA_ILi2EEESB_SB_EEENS5_IJSB_NSA_ILi0EEESW_EEEEENS5_IJNS4_10UnderscoreESZ_SZ_EEEEENS4_13SM90_TMA_LOADENS4_14ComposedLayoutINS4_7SwizzleILi3ELi4ELi3EEENS4_18smem_ptr_flag_bitsILi16EEENST_INS5_IJNSA_ILi8EEESG_EEENS5_IJSG_SB_EEEEEEEvNS4_8identityES12_S1C_vS1D_EENS_8epilogue10collective6detail29Sm90TmaWarpSpecializedAdapterINS1G_15DefaultEpilogueISI_SJ_SJ_NS1F_6thread17LinearCombinationISI_Li1EffLNS1K_9ScaleType4KindE0ELNS_15FloatRoundStyleE2ESI_EENS1_15EpilogueDefaultEEEEEvvEEEEvNT_6ParamsE)
        /*02c0*/ 	.short	0x0210
        /*02c2*/ 	.short	0x0470


	//----- nvinfo : EIATTR_SW_WAR
	.align		4
.L_43:
        /*02c4*/ 	.byte	0x04, 0x36
        /*02c6*/ 	.short	(.L_45 - .L_44)
.L_44:
        /*02c8*/ 	.word	0x00000008
.L_45:


//--------------------- .nv.callgraph             --------------------------
	.section	.nv.callgraph,"",@"SHT_CUDA_CALLGRAPH"
	.align	4
	.sectionentsize	8
	.align		4
        /*0000*/ 	.word	0x00000000
	.align		4
        /*0004*/ 	.word	0xffffffff
	.align		4
        /*0008*/ 	.word	index@(_ZN7cutlass13device_kernelINS_4gemm6kernel13GemmUniversalIN4cute5tupleIJiiiiEEENS1_10collective13CollectiveMmaINS1_34MainloopSm90TmaGmmaWarpSpecializedILi5ENS5_IJNS4_1CILi1EEESB_SB_EEENS1_35KernelTmaWarpSpecializedCooperativeEEENS5_IJNSA_ILi256EEENSA_ILi64EEESG_EEENS_10bfloat16_tENS5_IJlSB_lEEESI_SJ_NS4_8TiledMMAINS4_8MMA_AtomIJNS4_4SM904GMMA27MMA_64x64x16_F32BF16BF16_SSILNSN_5MajorE0ELSP_0ELNSN_7ScaleInE1ELSQ_1EEEEEENS4_6LayoutINS5_IJNSA_ILi2EEESB_SB_EEENS5_IJSB_NSA_ILi0EEESW_EEEEENS5_IJNS4_10UnderscoreESZ_SZ_EEEEENS4_13SM90_TMA_LOADENS4_14ComposedLayoutINS4_7SwizzleILi3ELi4ELi3EEENS4_18smem_ptr_flag_bitsILi16EEENST_INS5_IJNSA_ILi8EEESG_EEENS5_IJSG_SB_EEEEEEEvNS4_8identityES12_S1C_vS1D_EENS_8epilogue10collective6detail29Sm90TmaWarpSpecializedAdapterINS1G_15DefaultEpilogueISI_SJ_SJ_NS1F_6thread17LinearCombinationISI_Li1EffLNS1K_9ScaleType4KindE0ELNS_15FloatRoundStyleE2ESI_EENS1_15EpilogueDefaultEEEEEvvEEEEvNT_6ParamsE)
	.align		4
        /*000c*/ 	.word	index@(__assertfail)
	.align		4
        /*0010*/ 	.word	0x00000000
	.align		4
        /*0014*/ 	.word	0xfffffffe
	.align		4
        /*0018*/ 	.word	0x00000000
	.align		4
        /*001c*/ 	.word	0xfffffffd
	.align		4
        /*0020*/ 	.word	0x00000000
	.align		4
        /*0024*/ 	.word	0xfffffffc


//--------------------- .nv.constant4             --------------------------
	.section	.nv.constant4,"a",@progbits
	.align	8
	.align		8
.nv.constant4:
        /*0000*/ 	.dword	__assertfail
	.align		8
        /*0008*/ 	.dword	__unnamed_1
	.align		8
        /*0010*/ 	.dword	_ZN39_INTERNAL_f73b722d_4_k_cu_fd247aaa_32704cuda3std3__45__cpo5beginE
	.align		8
        /*0018*/ 	.dword	_ZN39_INTERNAL_f73b722d_4_k_cu_fd247aaa_32704cuda3std3__45__cpo3endE
	.align		8
        /*0020*/ 	.dword	_ZN39_INTERNAL_f73b722d_4_k_cu_fd247aaa_32704cuda3std3__45__cpo6cbeginE
	.align		8
        /*0028*/ 	.dword	_ZN39_INTERNAL_f73b722d_4_k_cu_fd247aaa_32704cuda3std3__45__cpo4cendE
	.align		8
        /*0030*/ 	.dword	_ZN39_INTERNAL_f73b722d_4_k_cu_fd247aaa_32704cuda3std3__441_GLOBAL__N__f73b722d_4_k_cu_fd247aaa_32706ignoreE
	.align		8
        /*0038*/ 	.dword	_ZN39_INTERNAL_f73b722d_4_k_cu_fd247aaa_32704cuda3std3__419piecewise_constructE
	.align		8
        /*0040*/ 	.dword	_ZN39_INTERNAL_f73b722d_4_k_cu_fd247aaa_32704cuda3std3__48in_placeE
	.align		8
        /*0048*/ 	.dword	_ZN39_INTERNAL_f73b722d_4_k_cu_fd247aaa_32704cuda3std6ranges3__45__cpo4swapE
	.align		8
        /*0050*/ 	.dword	_ZN39_INTERNAL_f73b722d_4_k_cu_fd247aaa_32704cuda3std6ranges3__45__cpo9iter_moveE
	.align		8
        /*0058*/ 	.dword	_ZN39_INTERNAL_f73b722d_4_k_cu_fd247aaa_32704cute7productE
	.align		8
        /*0060*/ 	.dword	_ZN39_INTERNAL_f73b722d_4_k_cu_fd247aaa_32704cute1_E
	.align		8
        /*0068*/ 	.dword	$str$22
	.align		8
        /*0070*/ 	.dword	$str$23


//--------------------- .text._ZN7cutlass13device_kernelINS_4gemm6kernel13GemmUniversalIN4cute5tupleIJiiiiEEENS1_10collective13CollectiveMmaINS1_34MainloopSm90TmaGmmaWarpSpecializedILi5ENS5_IJNS4_1CILi1EEESB_SB_EEENS1_35KernelTmaWarpSpecializedCooperativeEEENS5_IJNSA_ILi256EEENSA_ILi64EEESG_EEENS_10bfloat16_tENS5_IJlSB_lEEESI_SJ_NS4_8TiledMMAINS4_8MMA_AtomIJNS4_4SM904GMMA27MMA_64x64x16_F32BF16BF16_SSILNSN_5MajorE0ELSP_0ELNSN_7ScaleInE1ELSQ_1EEEEEENS4_6LayoutINS5_IJNSA_ILi2EEESB_SB_EEENS5_IJSB_NSA_ILi0EEESW_EEEEENS5_IJNS4_10UnderscoreESZ_SZ_EEEEENS4_13SM90_TMA_LOADENS4_14ComposedLayoutINS4_7SwizzleILi3ELi4ELi3EEENS4_18smem_ptr_flag_bitsILi16EEENST_INS5_IJNSA_ILi8EEESG_EEENS5_IJSG_SB_EEEEEEEvNS4_8identityES12_S1C_vS1D_EENS_8epilogue10collective6detail29Sm90TmaWarpSpecializedAdapterINS1G_15DefaultEpilogueISI_SJ_SJ_NS1F_6thread17LinearCombinationISI_Li1EffLNS1K_9ScaleType4KindE0ELNS_15FloatRoundStyleE2ESI_EENS1_15EpilogueDefaultEEEEEvvEEEEvNT_6ParamsE --------------------------
	.section	.text._ZN7cutlass13device_kernelINS_4gemm6kernel13GemmUniversalIN4cute5tupleIJiiiiEEENS1_10collective13CollectiveMmaINS1_34MainloopSm90TmaGmmaWarpSpecializedILi5ENS5_IJNS4_1CILi1EEESB_SB_EEENS1_35KernelTmaWarpSpecializedCooperativeEEENS5_IJNSA_ILi256EEENSA_ILi64EEESG_EEENS_10bfloat16_tENS5_IJlSB_lEEESI_SJ_NS4_8TiledMMAINS4_8MMA_AtomIJNS4_4SM904GMMA27MMA_64x64x16_F32BF16BF16_SSILNSN_5MajorE0ELSP_0ELNSN_7ScaleInE1ELSQ_1EEEEEENS4_6LayoutINS5_IJNSA_ILi2EEESB_SB_EEENS5_IJSB_NSA_ILi0EEESW_EEEEENS5_IJNS4_10UnderscoreESZ_SZ_EEEEENS4_13SM90_TMA_LOADENS4_14ComposedLayoutINS4_7SwizzleILi3ELi4ELi3EEENS4_18smem_ptr_flag_bitsILi16EEENST_INS5_IJNSA_ILi8EEESG_EEENS5_IJSG_SB_EEEEEEEvNS4_8identityES12_S1C_vS1D_EENS_8epilogue10collective6detail29Sm90TmaWarpSpecializedAdapterINS1G_15DefaultEpilogueISI_SJ_SJ_NS1F_6thread17LinearCombinationISI_Li1EffLNS1K_9ScaleType4KindE0ELNS_15FloatRoundStyleE2ESI_EENS1_15EpilogueDefaultEEEEEvvEEEEvNT_6ParamsE,"ax",@progbits
	.align	128
.text._ZN7cutlass13device_kernelINS_4gemm6kernel13GemmUniversalIN4cute5tupleIJiiiiEEENS1_10collective13CollectiveMmaINS1_34MainloopSm90TmaGmmaWarpSpecializedILi5ENS5_IJNS4_1CILi1EEESB_SB_EEENS1_35KernelTmaWarpSpecializedCooperativeEEENS5_IJNSA_ILi256EEENSA_ILi64EEESG_EEENS_10bfloat16_tENS5_IJlSB_lEEESI_SJ_NS4_8TiledMMAINS4_8MMA_AtomIJNS4_4SM904GMMA27MMA_64x64x16_F32BF16BF16_SSILNSN_5MajorE0ELSP_0ELNSN_7ScaleInE1ELSQ_1EEEEEENS4_6LayoutINS5_IJNSA_ILi2EEESB_SB_EEENS5_IJSB_NSA_ILi0EEESW_EEEEENS5_IJNS4_10UnderscoreESZ_SZ_EEEEENS4_13SM90_TMA_LOADENS4_14ComposedLayoutINS4_7SwizzleILi3ELi4ELi3EEENS4_18smem_ptr_flag_bitsILi16EEENST_INS5_IJNSA_ILi8EEESG_EEENS5_IJSG_SB_EEEEEEEvNS4_8identityES12_S1C_vS1D_EENS_8epilogue10collective6detail29Sm90TmaWarpSpecializedAdapterINS1G_15DefaultEpilogueISI_SJ_SJ_NS1F_6thread17LinearCombinationISI_Li1EffLNS1K_9ScaleType4KindE0ELNS_15FloatRoundStyleE2ESI_EENS1_15EpilogueDefaultEEEEEvvEEEEvNT_6ParamsE:
        .type           _ZN7cutlass13device_kernelINS_4gemm6kernel13GemmUniversalIN4cute5tupleIJiiiiEEENS1_10collective13CollectiveMmaINS1_34MainloopSm90TmaGmmaWarpSpecializedILi5ENS5_IJNS4_1CILi1EEESB_SB_EEENS1_35KernelTmaWarpSpecializedCooperativeEEENS5_IJNSA_ILi256EEENSA_ILi64EEESG_EEENS_10bfloat16_tENS5_IJlSB_lEEESI_SJ_NS4_8TiledMMAINS4_8MMA_AtomIJNS4_4SM904GMMA27MMA_64x64x16_F32BF16BF16_SSILNSN_5MajorE0ELSP_0ELNSN_7ScaleInE1ELSQ_1EEEEEENS4_6LayoutINS5_IJNSA_ILi2EEESB_SB_EEENS5_IJSB_NSA_ILi0EEESW_EEEEENS5_IJNS4_10UnderscoreESZ_SZ_EEEEENS4_13SM90_TMA_LOADENS4_14ComposedLayoutINS4_7SwizzleILi3ELi4ELi3EEENS4_18smem_ptr_flag_bitsILi16EEENST_INS5_IJNSA_ILi8EEESG_EEENS5_IJSG_SB_EEEEEEEvNS4_8identityES12_S1C_vS1D_EENS_8epilogue10collective6detail29Sm90TmaWarpSpecializedAdapterINS1G_15DefaultEpilogueISI_SJ_SJ_NS1F_6thread17LinearCombinationISI_Li1EffLNS1K_9ScaleType4KindE0ELNS_15FloatRoundStyleE2ESI_EENS1_15EpilogueDefaultEEEEEvvEEEEvNT_6ParamsE,@function
        .size           _ZN7cutlass13device_kernelINS_4gemm6kernel13GemmUniversalIN4cute5tupleIJiiiiEEENS1_10collective13CollectiveMmaINS1_34MainloopSm90TmaGmmaWarpSpecializedILi5ENS5_IJNS4_1CILi1EEESB_SB_EEENS1_35KernelTmaWarpSpecializedCooperativeEEENS5_IJNSA_ILi256EEENSA_ILi64EEESG_EEENS_10bfloat16_tENS5_IJlSB_lEEESI_SJ_NS4_8TiledMMAINS4_8MMA_AtomIJNS4_4SM904GMMA27MMA_64x64x16_F32BF16BF16_SSILNSN_5MajorE0ELSP_0ELNSN_7ScaleInE1ELSQ_1EEEEEENS4_6LayoutINS5_IJNSA_ILi2EEESB_SB_EEENS5_IJSB_NSA_ILi0EEESW_EEEEENS5_IJNS4_10UnderscoreESZ_SZ_EEEEENS4_13SM90_TMA_LOADENS4_14ComposedLayoutINS4_7SwizzleILi3ELi4ELi3EEENS4_18smem_ptr_flag_bitsILi16EEENST_INS5_IJNSA_ILi8EEESG_EEENS5_IJSG_SB_EEEEEEEvNS4_8identityES12_S1C_vS1D_EENS_8epilogue10collective6detail29Sm90TmaWarpSpecializedAdapterINS1G_15DefaultEpilogueISI_SJ_SJ_NS1F_6thread17LinearCombinationISI_Li1EffLNS1K_9ScaleType4KindE0ELNS_15FloatRoundStyleE2ESI_EENS1_15EpilogueDefaultEEEEEvvEEEEvNT_6ParamsE,(.L_x_194 - _ZN7cutlass13device_kernelINS_4gemm6kernel13GemmUniversalIN4cute5tupleIJiiiiEEENS1_10collective13CollectiveMmaINS1_34MainloopSm90TmaGmmaWarpSpecializedILi5ENS5_IJNS4_1CILi1EEESB_SB_EEENS1_35KernelTmaWarpSpecializedCooperativeEEENS5_IJNSA_ILi256EEENSA_ILi64EEESG_EEENS_10bfloat16_tENS5_IJlSB_lEEESI_SJ_NS4_8TiledMMAINS4_8MMA_AtomIJNS4_4SM904GMMA27MMA_64x64x16_F32BF16BF16_SSILNSN_5MajorE0ELSP_0ELNSN_7ScaleInE1ELSQ_1EEEEEENS4_6LayoutINS5_IJNSA_ILi2EEESB_SB_EEENS5_IJSB_NSA_ILi0EEESW_EEEEENS5_IJNS4_10UnderscoreESZ_SZ_EEEEENS4_13SM90_TMA_LOADENS4_14ComposedLayoutINS4_7SwizzleILi3ELi4ELi3EEENS4_18smem_ptr_flag_bitsILi16EEENST_INS5_IJNSA_ILi8EEESG_EEENS5_IJSG_SB_EEEEEEEvNS4_8identityES12_S1C_vS1D_EENS_8epilogue10collective6detail29Sm90TmaWarpSpecializedAdapterINS1G_15DefaultEpilogueISI_SJ_SJ_NS1F_6thread17LinearCombinationISI_Li1EffLNS1K_9ScaleType4KindE0ELNS_15FloatRoundStyleE2ESI_EENS1_15EpilogueDefaultEEEEEvvEEEEvNT_6ParamsE)
        .other          _ZN7cutlass13device_kernelINS_4gemm6kernel13GemmUniversalIN4cute5tupleIJiiiiEEENS1_10collective13CollectiveMmaINS1_34MainloopSm90TmaGmmaWarpSpecializedILi5ENS5_IJNS4_1CILi1EEESB_SB_EEENS1_35KernelTmaWarpSpecializedCooperativeEEENS5_IJNSA_ILi256EEENSA_ILi64EEESG_EEENS_10bfloat16_tENS5_IJlSB_lEEESI_SJ_NS4_8TiledMMAINS4_8MMA_AtomIJNS4_4SM904GMMA27MMA_64x64x16_F32BF16BF16_SSILNSN_5MajorE0ELSP_0ELNSN_7ScaleInE1ELSQ_1EEEEEENS4_6LayoutINS5_IJNSA_ILi2EEESB_SB_EEENS5_IJSB_NSA_ILi0EEESW_EEEEENS5_IJNS4_10UnderscoreESZ_SZ_EEEEENS4_13SM90_TMA_LOADENS4_14ComposedLayoutINS4_7SwizzleILi3ELi4ELi3EEENS4_18smem_ptr_flag_bitsILi16EEENST_INS5_IJNSA_ILi8EEESG_EEENS5_IJSG_SB_EEEEEEEvNS4_8identityES12_S1C_vS1D_EENS_8epilogue10collective6detail29Sm90TmaWarpSpecializedAdapterINS1G_15DefaultEpilogueISI_SJ_SJ_NS1F_6thread17LinearCombinationISI_Li1EffLNS1K_9ScaleType4KindE0ELNS_15FloatRoundStyleE2ESI_EENS1_15EpilogueDefaultEEEEEvvEEEEvNT_6ParamsE,@"STO_CUDA_ENTRY STV_DEFAULT"
_ZN7cutlass13device_kernelINS_4gemm6kernel13GemmUniversalIN4cute5tupleIJiiiiEEENS1_10collective13CollectiveMmaINS1_34MainloopSm90TmaGmmaWarpSpecializedILi5ENS5_IJNS4_1CILi1EEESB_SB_EEENS1_35KernelTmaWarpSpecializedCooperativeEEENS5_IJNSA_ILi256EEENSA_ILi64EEESG_EEENS_10bfloat16_tENS5_IJlSB_lEEESI_SJ_NS4_8TiledMMAINS4_8MMA_AtomIJNS4_4SM904GMMA27MMA_64x64x16_F32BF16BF16_SSILNSN_5MajorE0ELSP_0ELNSN_7ScaleInE1ELSQ_1EEEEEENS4_6LayoutINS5_IJNSA_ILi2EEESB_SB_EEENS5_IJSB_NSA_ILi0EEESW_EEEEENS5_IJNS4_10UnderscoreESZ_SZ_EEEEENS4_13SM90_TMA_LOADENS4_14ComposedLayoutINS4_7SwizzleILi3ELi4ELi3EEENS4_18smem_ptr_flag_bitsILi16EEENST_INS5_IJNSA_ILi8EEESG_EEENS5_IJSG_SB_EEEEEEEvNS4_8identityES12_S1C_vS1D_EENS_8epilogue10collective6detail29Sm90TmaWarpSpecializedAdapterINS1G_15DefaultEpilogueISI_SJ_SJ_NS1F_6thread17LinearCombinationISI_Li1EffLNS1K_9ScaleType4KindE0ELNS_15FloatRoundStyleE2ESI_EENS1_15EpilogueDefaultEEEEEvvEEEEvNT_6ParamsE:
[----:B------:R-:W0:Y:S01]  /*0000*/  LDC R1, c[0x0][0x28] ;  /* 0x00000a00ff017b82 */ /* 0x000e220000000800 */
[----:B------:R-:W1:Y:S01]  /*0010*/  S2R R18, SR_TID.X ;  /* 0x0000000000127919 */ /* 0x000e620000002100 */
[----:B------:R-:W-:Y:S01]  /*0020*/  ELECT P0, URZ, PT ;  /* 0x00000000003f782f */ /* 0x000fe20003800000 */
[----:B------:R-:W-:Y:S01]  /*0030*/  BSSY B0, `(.L_x_0) ;  /* 0x000000f000007945 */ /* 0x000fe20003800000 */
[--C-:B-1----:R-:W-:Y:S02]  /*0040*/  SHF.R.U32.HI R0, RZ, 0x5, R18.reuse ;  /* 0x00000005ff007819 */ /* 0x102fe40000011612 */
[----:B------:R-:W-:-:S03]  /*0050*/  SHF.R.U32.HI R22, RZ, 0x7, R18 ;  /* 0x00000007ff167819 */ /* 0x000fc60000011612 */
[----:B------:R-:W1:Y:S04]  /*0060*/  SHFL.IDX PT, R5, R0, RZ, 0x1f ;  /* 0x00001fff00057589 */ /* 0x000e6800000e0000 */
[----:B------:R2:W3:Y:S01]  /*0070*/  SHFL.IDX PT, R8, R22, RZ, 0x1f ;  /* 0x00001fff16087589 */ /* 0x0004e200000e0000 */
[----:B-1----:R-:W-:-:S13]  /*0080*/  ISETP.NE.OR P0, PT, R5, RZ, !P0 ;  /* 0x000000ff0500720c */ /* 0x002fda0004705670 */
[----:B0-23--:R-:W-:Y:S05]  /*0090*/  @P0 BRA `(.L_x_1) ;  /* 0x0000000000200947 */ /* 0x00dfea0003800000 */
[----:B------:R-:W-:Y:S02]  /*00a0*/  ULDC.64 UR4, c[0x0][0x198] ;  /* 0x0000660000047ab9 */ /* 0x000fe40000000a00 */
[----:B------:R-:W-:Y:S02]  /*00b0*/  UIADD3 UR6, UP0, UR4, 0xf0, URZ ;  /* 0x000000f004067890 */ /* 0x000fe4000ff1e03f */
[----:B------:R-:W-:Y:S02]  /*00c0*/  UIADD3 UR4, UP1, UR4, 0x1f0, URZ ;  /* 0x000001f004047890 */ /* 0x000fe4000ff3e03f */
[----:B------:R-:W-:Y:S02]  /*00d0*/  UIADD3.X UR7, URZ, UR5, URZ, UP0, !UPT ;  /* 0x000000053f077290 */ /* 0x000fe400087fe43f */
[----:B------:R-:W-:-:S07]  /*00e0*/  UIADD3.X UR5, URZ, UR5, URZ, UP1, !UPT ;  /* 0x000000053f057290 */ /* 0x000fce0008ffe43f */
[----:B------:R0:W-:Y:S02]  /*00f0*/  UTMACCTL.PF [UR6] ;  /* 0x00000000060079b9 */ /* 0x0001e40008040000 */
[----:B------:R0:W-:Y:S02]  /*0100*/  UTMACCTL.PF [UR4] ;  /* 0x00000000040079b9 */ /* 0x0001e40008040000 */
[----:B0-----:R-:W-:Y:S01]  /*0110*/  NOP ;  /* 0x0000000000007918 */ /* 0x001fe20000000000 */
.L_x_1:
[----:B------:R-:W-:Y:S05]  /*0120*/  BSYNC B0 ;  /* 0x0000000000007941 */ /* 0x000fea0003800000 */
.L_x_0:
[----:B------:R-:W0:Y:S02]  /*0130*/  SHFL.IDX PT, R2, R0, RZ, 0x1f ;  /* 0x00001fff00027589 */ /* 0x000e2400000e0000 */
[----:B0-----:R-:W-:-:S13]  /*0140*/  ISETP.NE.AND P0, PT, R2, RZ, PT ;  /* 0x000000ff0200720c */ /* 0x001fda0003f05270 */
[----:B------:R-:W-:Y:S05]  /*0150*/  @P0 BRA `(.L_x_2) ;  /* 0x0000000000600947 */ /* 0x000fea0003800000 */
[----:B------:R-:W0:Y:S01]  /*0160*/  S2UR UR8, SR_CgaCtaId ;  /* 0x00000000000879c3 */ /* 0x000e220000008800 */
[----:B------:R-:W-:Y:S01]  /*0170*/  UMOV UR4, 0x400 ;  /* 0x0000040000047882 */ /* 0x000fe20000000000 */
[----:B------:R-:W-:Y:S01]  /*0180*/  UMOV UR5, 0x1 ;  /* 0x0000000100057882 */ /* 0x000fe20000000000 */
[----:B------:R-:W-:Y:S01]  /*0190*/  UMOV UR6, 0x100 ;  /* 0x0000010000067882 */ /* 0x000fe20000000000 */
[----:B------:R-:W-:Y:S01]  /*01a0*/  ELECT P0, URZ, PT ;  /* 0x00000000003f782f */ /* 0x000fe20003800000 */
[----:B------:R-:W-:-:S04]  /*01b0*/  UIADD3 UR6, -UR6, 0x100000, URZ ;  /* 0x0010000006067890 */ /* 0x000fc8000fffe13f */
[----:B------:R-:W-:Y:S02]  /*01c0*/  USHF.L.U32 UR7, UR6, 0xb, URZ ;  /* 0x0000000b06077899 */ /* 0x000fe4000800063f */
[----:B------:R-:W-:Y:S02]  /*01d0*/  USHF.L.U32 UR6, UR6, 0x1, URZ ;  /* 0x0000000106067899 */ /* 0x000fe4000800063f */
[----:B0-----:R-:W-:Y:S02]  /*01e0*/  ULEA UR8, UR8, UR4, 0x18 ;  /* 0x0000000408087291 */ /* 0x001fe4000f8ec03f */
[----:B------:R-:W-:-:S04]  /*01f0*/  UIADD3 UR4, -UR5, 0x100000, URZ ;  /* 0x0010000005047890 */ /* 0x000fc8000fffe13f */
[----:B------:R-:W-:Y:S02]  /*0200*/  USHF.L.U32 UR5, UR4, 0xb, URZ ;  /* 0x0000000b04057899 */ /* 0x000fe4000800063f */
[----:B------:R-:W-:Y:S01]  /*0210*/  USHF.L.U32 UR4, UR4, 0x1, URZ ;  /* 0x0000000104047899 */ /* 0x000fe2000800063f */
[----:B------:R-:W0:Y:S11]  /*0220*/  FENCE.VIEW.ASYNC.S ;  /* 0x00000000000073c6 */ /* 0x000e360000000000 */
[----:B0-----:R0:W1:Y:S01]  /*0230*/  SYNCS.EXCH.64 URZ, [UR8], UR4 ;  /* 0x00000004083f75b2 */ /* 0x0010620008000100 */
[----:B------:R0:W2:Y:S01]  /*0240*/  SYNCS.EXCH.64 URZ, [UR8+0x28], UR6 ;  /* 0x00002806083f75b2 */ /* 0x0000a20008000100 */
[----:B------:R0:W3:Y:S01]  /*0250*/  SYNCS.EXCH.64 URZ, [UR8+0x8], UR4 ;  /* 0x00000804083f75b2 */ /* 0x0000e20008000100 */
[----:B------:R0:W4:Y:S01]  /*0260*/  SYNCS.EXCH.64 URZ, [UR8+0x30], UR6 ;  /* 0x00003006083f75b2 */ /* 0x0001220008000100 */
[----:B------:R0:W0:Y:S01]  /*0270*/  SYNCS.EXCH.64 URZ, [UR8+0x10], UR4 ;  /* 0x00001004083f75b2 */ /* 0x0000220008000100 */
[----:B------:R0:W0:Y:S01]  /*0280*/  SYNCS.EXCH.64 URZ, [UR8+0x38], UR6 ;  /* 0x00003806083f75b2 */ /* 0x0000220008000100 */
[----:B------:R0:W0:Y:S01]  /*0290*/  SYNCS.EXCH.64 URZ, [UR8+0x18], UR4 ;  /* 0x00001804083f75b2 */ /* 0x0000220008000100 */
[----:B------:R0:W0:Y:S01]  /*02a0*/  SYNCS.EXCH.64 URZ, [UR8+0x40], UR6 ;  /* 0x00004006083f75b2 */ /* 0x0000220008000100 */
[----:B------:R0:W0:Y:S01]  /*02b0*/  SYNCS.EXCH.64 URZ, [UR8+0x20], UR4 ;  /* 0x00002004083f75b2 */ /* 0x0000220008000100 */
[----:B------:R0:W0:Y:S01]  /*02c0*/  SYNCS.EXCH.64 URZ, [UR8+0x48], UR6 ;  /* 0x00004806083f75b2 */ /* 0x0000220008000100 */
[----:B------:R-:W-:Y:S01]  /*02d0*/  NOP ;  /* 0x0000000000007918 */ /* 0x000fe20000000000 */
.L_x_2:
[----:B------:R-:W5:Y:S01]  /*02e0*/  SHFL.IDX PT, R0, R0, RZ, 0x1f ;  /* 0x00001fff00007589 */ /* 0x000f6200000e0000 */
[----:B------:R-:W1:Y:S01]  /*02f0*/  LDC R2, c[0x0][0x65c] ;  /* 0x00019700ff027b82 */ /* 0x000e620000000800 */
[----:B------:R-:W-:Y:S02]  /*0300*/  ELECT P0, URZ, PT ;  /* 0x00000000003f782f */ /* 0x000fe40003800000 */
[----:B------:R-:W-:Y:S01]  /*0310*/  LOP3.LUT R6, R6, 0xfffff7ff, RZ, 0xc0, !PT ;  /* 0xfffff7ff06067812 */ /* 0x000fe200078ec0ff */
[----:B------:R-:W2:Y:S01]  /*0320*/  S2R R3, SR_CTAID.Y ;  /* 0x0000000000037919 */ /* 0x000ea20000002600 */
[----:B0-----:R-:W-:Y:S01]  /*0330*/  UMOV UR4, 0x20 ;  /* 0x0000002000047882 */ /* 0x001fe20000000000 */
[----:B------:R-:W-:Y:S01]  /*0340*/  ISETP.NE.AND P2, PT, R8, RZ, PT ;  /* 0x000000ff0800720c */ /* 0x000fe20003f45270 */
[----:B------:R-:W-:Y:S01]  /*0350*/  NOP ;  /* 0x0000000000007918 */ /* 0x000fe20000000000 */
[----:B------:R-:W0:Y:S01]  /*0360*/  S2R R4, SR_CTAID.X ;  /* 0x0000000000047919 */ /* 0x000e220000002500 */
[----:B------:R-:W-:Y:S01]  /*0370*/  NOP ;  /* 0x0000000000007918 */ /* 0x000fe20000000000 */
[----:B-----5:R-:W-:-:S02]  /*0380*/  ISETP.NE.OR P0, PT, R0, RZ, !P0 ;  /* 0x000000ff0000720c */ /* 0x020fc40004705670 */
[----:B-1----:R-:W-:-:S11]  /*0390*/  ISETP.NE.AND P3, PT, R2, 0x1, PT ;  /* 0x000000010200780c */ /* 0x002fd60003f65270 */
[----:B------:R-:W-:Y:S01]  /*03a0*/  VOTEU.ALL UP0, P0 ;  /* 0x00000000003f7886 */ /* 0x000fe20000000000 */
[----:B------:R-:W-:Y:S01]  /*03b0*/  VOTEU.ALL UP1, P0 ;  /* 0x00000000003f7886 */ /* 0x000fe20000020000 */
[----:B------:R-:W-:Y:S01]  /*03c0*/  @P3 LOP3.LUT R6, R6, 0x800, RZ, 0xfc, !PT ;  /* 0x0000080006063812 */ /* 0x000fe200078efcff */
[----:B------:R-:W0:Y:S01]  /*03d0*/  @P3 LDC R17, c[0x0][0x10] ;  /* 0x00000400ff113b82 */ /* 0x000e220000000800 */
[----:B------:R-:W-:Y:S01]  /*03e0*/  SHF.R.S32.HI R6, RZ, 0x1f, R5 ;  /* 0x0000001fff067819 */ /* 0x000fe20000011405 */
[----:B------:R-:W-:Y:S01]  /*03f0*/  @!UP0 UMOV UR6, 0x400 ;  /* 0x0000040000068882 */ /* 0x000fe20000000000 */
[----:B------:R-:W-:-:S04]  /*0400*/  @!UP0 UIADD3 UR4, -UR4, 0x100000, URZ ;  /* 0x0010000004048890 */ /* 0x000fc8000fffe13f */
[----:B------:R-:W-:Y:S02]  /*0410*/  @!UP0 USHF.L.U32 UR5, UR4, 0xb, URZ ;  /* 0x0000000b04058899 */ /* 0x000fe4000800063f */
[----:B------:R-:W-:Y:S01]  /*0420*/  @!UP0 USHF.L.U32 UR4, UR4, 0x1, URZ ;  /* 0x0000000104048899 */ /* 0x000fe2000800063f */
[----:B------:R-:W-:Y:S01]  /*0430*/  @P3 IMAD.MOV.U32 R7, RZ, RZ, RZ ;  /* 0x000000ffff073224 */ /* 0x000fe200078e00ff */
[----:B------:R-:W-:Y:S01]  /*0440*/  LEA.HI R6, R6, R5, RZ, 0x2 ;  /* 0x0000000506067211 */ /* 0x000fe200078f10ff */
[----:B------:R-:W-:Y:S01]  /*0450*/  @P3 IMAD.MOV.U32 R11, RZ, RZ, RZ ;  /* 0x000000ffff0b3224 */ /* 0x000fe200078e00ff */
[----:B------:R-:W1:Y:S02]  /*0460*/  @!UP0 S2UR UR7, SR_CgaCtaId ;  /* 0x00000000000789c3 */ /* 0x000e640000008800 */
[----:B------:R-:W-:Y:S01]  /*0470*/  LOP3.LUT R0, R6, 0xfffffffc, RZ, 0xc0, !PT ;  /* 0xfffffffc06007812 */ /* 0x000fe200078ec0ff */
[----:B--2---:R-:W-:-:S04]  /*0480*/  @P3 IMAD.MOV.U32 R6, RZ, RZ, R3 ;  /* 0x000000ffff063224 */ /* 0x004fc800078e0003 */
[----:B------:R-:W-:Y:S01]  /*0490*/  IMAD.IADD R0, R5, 0x1, -R0 ;  /* 0x0000000105007824 */ /* 0x000fe200078e0a00 */
[----:B------:R-:W2:Y:S01]  /*04a0*/  @!P3 LDC R9, c[0x0][0xc] ;  /* 0x00000300ff09bb82 */ /* 0x000ea20000000800 */
[----:B------:R-:W-:Y:S02]  /*04b0*/  IMAD.MOV.U32 R5, RZ, RZ, RZ ;  /* 0x000000ffff057224 */ /* 0x000fe400078e00ff */
[----:B0-----:R-:W-:-:S04]  /*04c0*/  @P3 IMAD.WIDE.U32 R16, R4, R17, R6 ;  /* 0x0000001104103225 */ /* 0x001fc800078e0006 */
[----:B------:R-:W-:Y:S01]  /*04d0*/  @P3 IMAD.IADD R17, R17, 0x1, R11 ;  /* 0x0000000111113824 */ /* 0x000fe200078e020b */
[----:B-1----:R-:W-:Y:S01]  /*04e0*/  @!UP0 ULEA UR6, UR7, UR6, 0x18 ;  /* 0x0000000607068291 */ /* 0x002fe2000f8ec03f */
[----:B------:R-:W-:Y:S01]  /*04f0*/  VOTEU.ALL UP0, P0 ;  /* 0x00000000003f7886 */ /* 0x000fe20000000000 */
[----:B------:R-:W-:-:S04]  /*0500*/  ISETP.NE.AND P0, PT, R0, 0x3, PT ;  /* 0x000000030000780c */ /* 0x000fc80003f05270 */
[----:B------:R-:W-:Y:S01]  /*0510*/  ISETP.EQ.OR P0, PT, R0, RZ, !P0 ;  /* 0x000000ff0000720c */ /* 0x000fe20004702670 */
[----:B--2---:R-:W-:-:S03]  /*0520*/  @!P3 IMAD.WIDE.U32 R6, R9, R3, R4 ;  /* 0x000000030906b225 */ /* 0x004fc600078e0004 */
[C---:B------:R-:W-:Y:S01]  /*0530*/  ISETP.EQ.AND P0, PT, R8.reuse, RZ, P0 ;  /* 0x000000ff0800720c */ /* 0x040fe20000702270 */
[----:B------:R-:W-:Y:S01]  /*0540*/  VIADD R8, R8, 0xffffffff ;  /* 0xffffffff08087836 */ /* 0x000fe20000000000 */
[----:B------:R-:W0:Y:S02]  /*0550*/  FENCE.VIEW.ASYNC.S ;  /* 0x00000000000073c6 */ /* 0x000e240000000000 */
[----:B0-----:R0:W3:Y:S01]  /*0560*/  @!UP0 SYNCS.EXCH.64 URZ, [UR6+0x60], UR4 ;  /* 0x00006004063f85b2 */ /* 0x0010e20008000100 */
[----:B------:R-:W-:Y:S01]  /*0570*/  @!P3 IMAD.MOV.U32 R16, RZ, RZ, R6 ;  /* 0x000000ffff10b224 */ /* 0x000fe200078e0006 */
[----:B------:R-:W-:Y:S01]  /*0580*/  SEL R19, RZ, 0x1, !P0 ;  /* 0x00000001ff137807 */ /* 0x000fe20004000000 */
[----:B------:R-:W-:Y:S01]  /*0590*/  @!P3 IMAD.MOV.U32 R17, RZ, RZ, R7 ;  /* 0x000000ffff11b224 */ /* 0x000fe200078e0007 */
[----:B------:R-:W-:-:S04]  /*05a0*/  ISETP.GE.U32.AND P1, PT, R8, 0x2, PT ;  /* 0x000000020800780c */ /* 0x000fc80003f26070 */
[----:B------:R-:W-:Y:S01]  /*05b0*/  SEL R19, R19, 0x2, P1 ;  /* 0x0000000213137807 */ /* 0x000fe20000800000 */
[----:B------:R0:W3:Y:S01]  /*05c0*/  @!UP1 SYNCS.EXCH.64 URZ, [UR6+0x68], UR4 ;  /* 0x00006804063f95b2 */ /* 0x0000e20008000100 */
[----:B------:R-:W-:Y:S01]  /*05d0*/  NOP ;  /* 0x0000000000007918 */ /* 0x000fe20000000000 */
[----:B---34-:R-:W-:Y:S06]  /*05e0*/  BAR.SYNC.DEFER_BLOCKING 0x0 ;  /* 0x0000000000007b1d */ /* 0x018fec0000010000 */
[----:B------:R-:W-:Y:S05]  /*05f0*/  @!P2 BRA `(.L_x_3) ;  /* 0x0000006c00b4a947 */ /* 0x000fea0003800000 */
[----:B------:R-:W-:-:S13]  /*0600*/  ISETP.GT.U32.AND P0, PT, R8, 0x1, PT ;  /* 0x000000010800780c */ /* 0x000fda0003f04070 */
[----:B0-----:R-:W-:Y:S05]  /*0610*/  @P0 EXIT ;  /* 0x000000000000094d */ /* 0x001fea0003800000 */
[----:B------:R-:W-:Y:S01]  /*0620*/  ULDC.64 UR4, c[0x0][0x650] ;  /* 0x0001940000047ab9 */ /* 0x000fe20000000a00 */
[----:B------:R-:W-:Y:S01]  /*0630*/  PRMT R0, RZ, 0x7610, R0 ;  /* 0x00007610ff007816 */ /* 0x000fe20000000000 */
[----:B------:R-:W-:Y:S01]  /*0640*/  IMAD.MOV.U32 R94, RZ, RZ, -0x1 ;  /* 0xffffffffff5e7424 */ /* 0x000fe200078e00ff */
[----:B------:R-:W-:Y:S01]  /*0650*/  ISETP.GE.U32.AND P0, PT, R16, UR4, PT ;  /* 0x0000000410007c0c */ /* 0x000fe2000bf06070 */
[----:B------:R-:W-:Y:S02]  /*0660*/  IMAD.MOV.U32 R90, RZ, RZ, -0x1 ;  /* 0xffffffffff5a7424 */ /* 0x000fe400078e00ff */
[----:B------:R-:W-:Y:S01]  /*0670*/  IMAD.MOV.U32 R23, RZ, RZ, -0x1 ;  /* 0xffffffffff177424 */ /* 0x000fe200078e00ff */
[----:B------:R-:W-:-:S13]  /*0680*/  ISETP.GE.U32.AND.EX P0, PT, R17, UR5, PT, P0 ;  /* 0x0000000511007c0c */ /* 0x000fda000bf06100 */
[----:B------:R-:W-:Y:S05]  /*0690*/  @P0 BRA `(.L_x_4) ;  /* 0x0000000400540947 */ /* 0x000fea0003800000 */
[----:B------:R-:W0:Y:S01]  /*06a0*/  LDC.64 R14, c[0x0][0x628] ;  /* 0x00018a00ff0e7b82 */ /* 0x000e220000000a00 */
[----:B------:R-:W-:Y:S02]  /*06b0*/  IMAD.MOV.U32 R6, RZ, RZ, R16 ;  /* 0x000000ffff067224 */ /* 0x000fe400078e0010 */
[----:B------:R-:W-:-:S05]  /*06c0*/  IMAD.MOV.U32 R7, RZ, RZ, R17 ;  /* 0x000000ffff077224 */ /* 0x000fca00078e0011 */
[----:B------:R-:W1:Y:S08]  /*06d0*/  LDC R0, c[0x0][0x630] ;  /* 0x00018c00ff007b82 */ /* 0x000e700000000800 */
[----:B------:R-:W2:Y:S01]  /*06e0*/  LDC.64 R20, c[0x0][0x620] ;  /* 0x00018800ff147b82 */ /* 0x000ea20000000a00 */
[----:B0-----:R-:W-:-:S04]  /*06f0*/  ISETP.NE.U32.AND P0, PT, R14, RZ, PT ;  /* 0x000000ff0e00720c */ /* 0x001fc80003f05070 */
[----:B------:R-:W-:-:S13]  /*0700*/  ISETP.NE.AND.EX P0, PT, R15, RZ, PT, P0 ;  /* 0x000000ff0f00720c */ /* 0x000fda0003f05300 */
[----:B-12---:R-:W-:Y:S05]  /*0710*/  @!P0 BRA `(.L_x_5) ;  /* 0x0000000000288947 */ /* 0x006fea0003800000 */
[----:B------:R-:W0:Y:S02]  /*0720*/  LDC R11, c[0x0][0x634] ;  /* 0x00018d00ff0b7b82 */ /* 0x000e240000000800 */
[----:B0-----:R-:W-:-:S05]  /*0730*/  IADD3 R11, P0, R16, R11, RZ ;  /* 0x0000000b100b7210 */ /* 0x001fca0007f1e0ff */
[----:B------:R-:W-:-:S04]  /*0740*/  IMAD.X R13, RZ, RZ, R17, P0 ;  /* 0x000000ffff0d7224 */ /* 0x000fc800000e0611 */
[----:B------:R-:W-:-:S04]  /*0750*/  IMAD.WIDE.U32 R6, R13, R14, RZ ;  /* 0x0000000e0d067225 */ /* 0x000fc800078e00ff */
[----:B------:R-:W-:-:S04]  /*0760*/  IMAD.WIDE.U32 R8, P0, R11, R15, R6 ;  /* 0x0000000f0b087225 */ /* 0x000fc80007800006 */
[----:B------:R-:W-:-:S04]  /*0770*/  IMAD.WIDE.U32 R6, R11, R14, RZ ;  /* 0x0000000e0b067225 */ /* 0x000fc800078e00ff */
[----:B------:R-:W-:Y:S01]  /*0780*/  IMAD.X R11, RZ, RZ, RZ, P0 ;  /* 0x000000ffff0b7224 */ /* 0x000fe200000e06ff */
[----:B------:R-:W-:Y:S01]  /*0790*/  IADD3 RZ, P0, R7, R8, RZ ;  /* 0x0000000807ff7210 */ /* 0x000fe20007f1e0ff */
[----:B------:R-:W-:-:S04]  /*07a0*/  IMAD.MOV.U32 R10, RZ, RZ, R9 ;  /* 0x000000ffff0a7224 */ /* 0x000fc800078e0009 */
[----:B------:R-:W-:-:S08]  /*07b0*/  IMAD.WIDE.U32.X R6, R13, R15, R10, P0 ;  /* 0x0000000f0d067225 */ /* 0x000fd000000e040a */
.L_x_5:
[-CC-:B------:R-:W-:Y:S01]  /*07c0*/  SHF.R.U64 R23, R6, R0.reuse, R7.reuse ;  /* 0x0000000006177219 */ /* 0x180fe20000001207 */
[----:B------:R-:W0:Y:S01]  /*07d0*/  LDC R10, c[0x0][0x618] ;  /* 0x00018600ff0a7b82 */ /* 0x000e220000000800 */
[----:B------:R-:W-:Y:S01]  /*07e0*/  SHF.R.U32.HI R5, RZ, R0, R7 ;  /* 0x00000000ff057219 */ /* 0x000fe20000011607 */
[----:B------:R-:W-:Y:S01]  /*07f0*/  ULDC UR4, c[0x0][0x150] ;  /* 0x0000540000047ab9 */ /* 0x000fe20000000800 */
[----:B------:R-:W-:Y:S02]  /*0800*/  IADD3 R9, P0, RZ, -R23, RZ ;  /* 0x80000017ff097210 */ /* 0x000fe40007f1e0ff */
[----:B------:R-:W-:-:S03]  /*0810*/  I2FP.F32.U32 R0, R4 ;  /* 0x0000000400007245 */ /* 0x000fc60000201000 */
[----:B------:R-:W1:Y:S01]  /*0820*/  LDC.64 R28, c[0x0][0x640] ;  /* 0x00019000ff1c7b82 */ /* 0x000e620000000a00 */
[----:B------:R-:W-:Y:S02]  /*0830*/  IMAD.X R11, RZ, RZ, ~R5, P0 ;  /* 0x000000ffff0b7224 */ /* 0x000fe400000e0e05 */
[----:B------:R-:W-:Y:S01]  /*0840*/  FMUL R0, R0, UR4 ;  /* 0x0000000400007c20 */ /* 0x000fe20008400000 */
[----:B------:R-:W-:Y:S01]  /*0850*/  IMAD.WIDE.U32 R6, R9, R20, R16 ;  /* 0x0000001409067225 */ /* 0x000fe200078e0010 */
[----:B------:R-:W-:-:S03]  /*0860*/  ULDC UR4, c[0x0][0x154] ;  /* 0x0000550000047ab9 */ /* 0x000fc60000000800 */
[----:B------:R-:W-:Y:S01]  /*0870*/  IMAD R8, R11, R20, RZ ;  /* 0x000000140b087224 */ /* 0x000fe200078e02ff */
[----:B------:R-:W2:Y:S01]  /*0880*/  LDC R5, c[0x0][0x144] ;  /* 0x00005100ff057b82 */ /* 0x000ea20000000800 */
[----:B------:R-:W3:Y:S02]  /*0890*/  F2I.U32.TRUNC.NTZ R0, R0 ;  /* 0x0000000000007305 */ /* 0x000ee4000020f000 */
[----:B------:R-:W-:-:S04]  /*08a0*/  IMAD R9, R9, R21, R8 ;  /* 0x0000001509097224 */ /* 0x000fc800078e0208 */
[----:B------:R-:W-:Y:S01]  /*08b0*/  IMAD.IADD R7, R7, 0x1, R9 ;  /* 0x0000000107077824 */ /* 0x000fe200078e0209 */
[----:B------:R-:W4:Y:S01]  /*08c0*/  LDC R12, c[0x0][0x608] ;  /* 0x00018200ff0c7b82 */ /* 0x000f220000000800 */
[----:B------:R-:W-:-:S03]  /*08d0*/  IMAD.MOV.U32 R9, RZ, RZ, -0x1 ;  /* 0xffffffffff097424 */ /* 0x000fc600078e00ff */
[-CC-:B0-----:R-:W-:Y:S02]  /*08e0*/  SHF.R.U64 R20, R6, R10.reuse, R7.reuse ;  /* 0x0000000a06147219 */ /* 0x181fe40000001207 */
[----:B------:R-:W-:Y:S02]  /*08f0*/  I2FP.F32.U32 R6, R3 ;  /* 0x0000000300067245 */ /* 0x000fe40000201000 */
[----:B------:R-:W0:Y:S01]  /*0900*/  LDC R26, c[0x0][0x658] ;  /* 0x00019600ff1a7b82 */ /* 0x000e220000000800 */
[----:B-1----:R-:W-:Y:S01]  /*0910*/  ISETP.NE.U32.AND P0, PT, R28, RZ, PT ;  /* 0x000000ff1c00720c */ /* 0x002fe20003f05070 */
[----:B---3--:R-:W-:Y:S01]  /*0920*/  IMAD.MOV R8, RZ, RZ, -R0 ;  /* 0x000000ffff087224 */ /* 0x008fe200078e0a00 */
[----:B------:R-:W-:Y:S01]  /*0930*/  SHF.R.U32.HI R7, RZ, R10, R7 ;  /* 0x0000000aff077219 */ /* 0x000fe20000011607 */
[----:B------:R-:W-:Y:S01]  /*0940*/  FMUL R6, R6, UR4 ;  /* 0x0000000406067c20 */ /* 0x000fe20008400000 */
[----:B------:R-:W-:-:S03]  /*0950*/  ISETP.NE.AND.EX P0, PT, R29, RZ, PT, P0 ;  /* 0x000000ff1d00720c */ /* 0x000fc60003f05300 */
[----:B------:R-:W1:Y:S01]  /*0960*/  LDC R14, c[0x0][0x148] ;  /* 0x00005200ff0e7b82 */ /* 0x000e620000000800 */
[----:B--2---:R-:W-:-:S07]  /*0970*/  IMAD R0, R5, R8, R4 ;  /* 0x0000000805007224 */ /* 0x004fce00078e0204 */
[----:B------:R-:W2:Y:S01]  /*0980*/  LDC R24, c[0x0][0x600] ;  /* 0x00018000ff187b82 */ /* 0x000ea20000000800 */
[-CC-:B----4-:R-:W-:Y:S02]  /*0990*/  SHF.R.U64 R30, R20, R12.reuse, R7.reuse ;  /* 0x0000000c141e7219 */ /* 0x190fe40000001207 */
[----:B------:R-:W-:Y:S01]  /*09a0*/  SHF.R.U32.HI R5, RZ, R12, R7 ;  /* 0x0000000cff057219 */ /* 0x000fe20000011607 */
[----:B------:R-:W-:Y:S01]  /*09b0*/  IMAD.MOV.U32 R7, RZ, RZ, 0x1 ;  /* 0x00000001ff077424 */ /* 0x000fe200078e00ff */
[----:B------:R3:W4:Y:S03]  /*09c0*/  F2I.U32.TRUNC.NTZ R12, R6 ;  /* 0x00000006000c7305 */ /* 0x000726000020f000 */
[----:B------:R-:W1:Y:S01]  /*09d0*/  LDC R15, c[0x0][0x648] ;  /* 0x00019200ff0f7b82 */ /* 0x000e620000000800 */
[-C--:B0-----:R-:W-:Y:S02]  /*09e0*/  SHF.L.U32 R4, R9, R26.reuse, RZ ;  /* 0x0000001a09047219 */ /* 0x081fe400000006ff */
[----:B------:R-:W-:-:S02]  /*09f0*/  SHF.R.U64 R32, R30, R26, R5 ;  /* 0x0000001a1e207219 */ /* 0x000fc40000001205 */
[----:B------:R-:W-:Y:S02]  /*0a00*/  LOP3.LUT R11, RZ, R4, RZ, 0x33, !PT ;  /* 0x00000004ff0b7212 */ /* 0x000fe400078e33ff */
[-C--:B------:R-:W-:Y:S01]  /*0a10*/  SHF.R.U32.HI R5, RZ, R26.reuse, R5 ;  /* 0x0000001aff057219 */ /* 0x080fe20000011605 */
[----:B------:R-:W0:Y:S01]  /*0a20*/  LDC R21, c[0x0][0x638] ;  /* 0x00018e00ff157b82 */ /* 0x000e220000000800 */
[----:B------:R-:W-:Y:S01]  /*0a30*/  SHF.L.U32 R10, R7, R26, RZ ;  /* 0x0000001a070a7219 */ /* 0x000fe200000006ff */
[----:B------:R-:W-:-:S06]  /*0a40*/  IMAD.MOV.U32 R4, RZ, RZ, R32 ;  /* 0x000000ffff047224 */ /* 0x000fcc00078e0020 */
[----:B------:R-:W0:Y:S01]  /*0a50*/  LDC R94, c[0x0][0x610] ;  /* 0x00018400ff5e7b82 */ /* 0x000e220000000800 */
[----:B---34-:R-:W-:Y:S05]  /*0a60*/  @!P0 BRA `(.L_x_6) ;  /* 0x0000000000288947 */ /* 0x018fea0003800000 */
[----:B------:R-:W3:Y:S02]  /*0a70*/  LDC R9, c[0x0][0x64c] ;  /* 0x00019300ff097b82 */ /* 0x000ee40000000800 */
[----:B---3--:R-:W-:-:S05]  /*0a80*/  IADD3 R9, P0, R32, R9, RZ ;  /* 0x0000000920097210 */ /* 0x008fca0007f1e0ff */
        /* <DEDUP_REMOVED lines=8> */
.L_x_6:
[----:B-1----:R-:W-:Y:S01]  /*0b10*/  SHF.R.U64 R4, R4, R15, R5 ;  /* 0x0000000f04047219 */ /* 0x002fe20000001205 */
[----:B--2---:R-:W-:Y:S01]  /*0b20*/  VIADD R5, R24, 0xffffffff ;  /* 0xffffffff18057836 */ /* 0x004fe20000000000 */
[----:B------:R-:W-:Y:S01]  /*0b30*/  LOP3.LUT R11, R30, R11, RZ, 0xc0, !PT ;  /* 0x0000000b1e0b7212 */ /* 0x000fe200078ec0ff */
[----:B------:R-:W-:Y:S02]  /*0b40*/  IMAD.MOV R12, RZ, RZ, -R12 ;  /* 0x000000ffff0c7224 */ /* 0x000fe400078e0a0c */
[----:B------:R-:W-:Y:S01]  /*0b50*/  IMAD.MOV R6, RZ, RZ, -R4 ;  /* 0x000000ffff067224 */ /* 0x000fe200078e0a04 */
[----:B------:R-:W-:Y:S01]  /*0b60*/  LOP3.LUT R5, R20, R5, RZ, 0xc0, !PT ;  /* 0x0000000514057212 */ /* 0x000fe200078ec0ff */
[----:B------:R-:W-:Y:S02]  /*0b70*/  @P3 IMAD R0, R14, R12, R3 ;  /* 0x0000000c0e003224 */ /* 0x000fe400078e0203 */
[----:B------:R-:W-:Y:S02]  /*0b80*/  IMAD R11, R10, R4, R11 ;  /* 0x000000040a0b7224 */ /* 0x000fe400078e020b */
[----:B0-----:R-:W-:-:S02]  /*0b90*/  IMAD R3, R6, R21, R32 ;  /* 0x0000001506037224 */ /* 0x001fc400078e0220 */
[----:B------:R-:W-:Y:S02]  /*0ba0*/  IMAD R94, R11, R94, R0 ;  /* 0x0000005e0b5e7224 */ /* 0x000fe400078e0200 */
[----:B------:R-:W-:Y:S02]  /*0bb0*/  IMAD R3, R3, R24, R5 ;  /* 0x0000001803037224 */ /* 0x000fe400078e0205 */
[----:B------:R-:W-:-:S03]  /*0bc0*/  IMAD.MOV.U32 R0, RZ, RZ, 0x1 ;  /* 0x00000001ff007424 */ /* 0x000fc600078e00ff */
[----:B------:R-:W-:Y:S02]  /*0bd0*/  SEL R90, R3, R94, !P3 ;  /* 0x0000005e035a7207 */ /* 0x000fe40005800000 */
[----:B------:R-:W-:-:S07]  /*0be0*/  SEL R94, R94, R3, !P3 ;  /* 0x000000035e5e7207 */ /* 0x000fce0005800000 */
.L_x_4:
[----:B------:R-:W-:-:S08]  /*0bf0*/  NOP ;  /* 0x0000000000007918 */ /* 0x000fd00000000000 */
[----:B------:R-:W0:Y:S02]  /*0c00*/  USETMAXREG.TRY_ALLOC.CTAPOOL UP0, 0xe8 ;  /* 0x000000e8000079c8 */ /* 0x000e240008000600 */
[----:B0-----:R-:W-:-:S13]  /*0c10*/  PLOP3.LUT P0, PT, PT, PT, UP0, 0x80, 0x0 ;  /* 0x000000000000781c */ /* 0x001fda0003f0f008 */
[----:B------:R-:W-:Y:S05]  /*0c20*/  @!P0 BRA `(.L_x_4) ;  /* 0xfffffffc00f08947 */ /* 0x000fea000383ffff */
[----:B------:R-:W-:Y:S01]  /*0c30*/  ULDC.64 UR4, c[0x0][0x598] ;  /* 0x0001660000047ab9 */ /* 0x000fe20000000a00 */
[----:B------:R-:W-:Y:S01]  /*0c40*/  ULDC.64 UR36, c[0x0][0x208] ;  /* 0x0000820000247ab9 */ /* 0x000fe20000000a00 */
[----:B------:R-:W-:-:S04]  /*0c50*/  ISETP.NE.U32.AND P0, PT, RZ, UR4, PT ;  /* 0x00000004ff007c0c */ /* 0x000fc8000bf05070 */
[----:B------:R-:W-:-:S13]  /*0c60*/  ISETP.NE.AND.EX P0, PT, RZ, UR5, PT, P0 ;  /* 0x00000005ff007c0c */ /* 0x000fda000bf05300 */
[----:B------:R-:W-:Y:S05]  /*0c70*/  @!P0 BRA `(.L_x_7) ;  /* 0x00000000001c8947 */ /* 0x000fea0003800000 */
[----:B------:R-:W0:Y:S02]  /*0c80*/  LDC.64 R4, c[0x0][0x598] ;  /* 0x00016600ff047b82 */ /* 0x000e240000000a00 */
[----:B0-----:R-:W2:Y:S02]  /*0c90*/  LDG.E.64 R4, desc[UR36][R4.64] ;  /* 0x0000002404047981 */ /* 0x001ea4000c1e1b00 */
[----:B--2---:R-:W-:-:S04]  /*0ca0*/  ISETP.NE.U32.AND P0, PT, R4, RZ, PT ;  /* 0x000000ff0400720c */ /* 0x004fc80003f05070 */
[----:B------:R-:W-:-:S13]  /*0cb0*/  ISETP.NE.AND.EX P0, PT, R5, RZ, PT, P0 ;  /* 0x000000ff0500720c */ /* 0x000fda0003f05300 */
[----:B------:R-:W-:Y:S05]  /*0cc0*/  @!P0 BRA `(.L_x_7) ;  /* 0x0000000000088947 */ /* 0x000fea0003800000 */
[----:B------:R0:W5:Y:S01]  /*0cd0*/  LD.E R88, desc[UR36][R4.64] ;  /* 0x0000002404587980 */ /* 0x000162000c101900 */
[----:B------:R-:W-:Y:S05]  /*0ce0*/  BRA `(.L_x_8) ;  /* 0x0000000000247947 */ /* 0x000fea0003800000 */
.L_x_7:
[----:B------:R-:W-:Y:S02]  /*0cf0*/  ULDC.64 UR4, c[0x0][0x588] ;  /* 0x0001620000047ab9 */ /* 0x000fe40000000a00 */
[----:B------:R-:W-:-:S04]  /*0d00*/  ISETP.NE.U32.AND P0, PT, RZ, UR4, PT ;  /* 0x00000004ff007c0c */ /* 0x000fc8000bf05070 */
[----:B------:R-:W-:-:S13]  /*0d10*/  ISETP.NE.AND.EX P0, PT, RZ, UR5, PT, P0 ;  /* 0x00000005ff007c0c */ /* 0x000fda000bf05300 */
[----:B------:R-:W-:Y:S05]  /*0d20*/  @!P0 BRA `(.L_x_9) ;  /* 0x00000000000c8947 */ /* 0x000fea0003800000 */
[----:B------:R-:W0:Y:S02]  /*0d30*/  LDC.64 R88, c[0x0][0x588] ;  /* 0x00016200ff587b82 */ /* 0x000e240000000a00 */
[----:B0-----:R1:W5:Y:S01]  /*0d40*/  LDG.E R88, desc[UR36][R88.64] ;  /* 0x0000002458587981 */ /* 0x001362000c1e1900 */
[----:B------:R-:W-:Y:S05]  /*0d50*/  BRA `(.L_x_8) ;  /* 0x0000000000087947 */ /* 0x000fea0003800000 */
.L_x_9:
[----:B------:R-:W-:Y:S02]  /*0d60*/  ULDC UR4, c[0x0][0x580] ;  /* 0x0001600000047ab9 */ /* 0x000fe40000000800 */
[----:B------:R-:W-:-:S07]  /*0d70*/  IMAD.U32 R88, RZ, RZ, UR4 ;  /* 0x00000004ff587e24 */ /* 0x000fce000f8e00ff */
.L_x_8:
[----:B------:R-:W-:Y:S02]  /*0d80*/  ULDC.64 UR4, c[0x0][0x5a0] ;  /* 0x0001680000047ab9 */ /* 0x000fe40000000a00 */
[----:B------:R-:W-:-:S04]  /*0d90*/  ISETP.NE.U32.AND P0, PT, RZ, UR4, PT ;  /* 0x00000004ff007c0c */ /* 0x000fc8000bf05070 */
[----:B------:R-:W-:-:S13]  /*0da0*/  ISETP.NE.AND.EX P0, PT, RZ, UR5, PT, P0 ;  /* 0x00000005ff007c0c */ /* 0x000fda000bf05300 */
[----:B------:R-:W-:Y:S05]  /*0db0*/  @!P0 BRA `(.L_x_10) ;  /* 0x00000000001c8947 */ /* 0x000fea0003800000 */
[----:B0-----:R-:W0:Y:S02]  /*0dc0*/  LDC.64 R4, c[0x0][0x5a0] ;  /* 0x00016800ff047b82 */ /* 0x001e240000000a00 */
[----:B0-----:R-:W2:Y:S02]  /*0dd0*/  LDG.E.64 R4, desc[UR36][R4.64] ;  /* 0x0000002404047981 */ /* 0x001ea4000c1e1b00 */
[----:B--2---:R-:W-:-:S04]  /*0de0*/  ISETP.NE.U32.AND P0, PT, R4, RZ, PT ;  /* 0x000000ff0400720c */ /* 0x004fc80003f05070 */
[----:B------:R-:W-:-:S13]  /*0df0*/  ISETP.NE.AND.EX P0, PT, R5, RZ, PT, P0 ;  /* 0x000000ff0500720c */ /* 0x000fda0003f05300 */
[----:B------:R-:W-:Y:S05]  /*0e00*/  @!P0 BRA `(.L_x_10) ;  /* 0x0000000000088947 */ /* 0x000fea0003800000 */
[----:B-1----:R0:W5:Y:S01]  /*0e10*/  LD.E R89, desc[UR36][R4.64] ;  /* 0x0000002404597980 */ /* 0x002162000c101900 */
[----:B------:R-:W-:Y:S05]  /*0e20*/  BRA `(.L_x_11) ;  /* 0x0000000000247947 */ /* 0x000fea0003800000 */
.L_x_10:
[----:B------:R-:W-:Y:S02]  /*0e30*/  ULDC.64 UR4, c[0x0][0x590] ;  /* 0x0001640000047ab9 */ /* 0x000fe40000000a00 */
[----:B------:R-:W-:-:S04]  /*0e40*/  ISETP.NE.U32.AND P0, PT, RZ, UR4, PT ;  /* 0x00000004ff007c0c */ /* 0x000fc8000bf05070 */
[----:B------:R-:W-:-:S13]  /*0e50*/  ISETP.NE.AND.EX P0, PT, RZ, UR5, PT, P0 ;  /* 0x00000005ff007c0c */ /* 0x000fda000bf05300 */
[----:B------:R-:W-:Y:S05]  /*0e60*/  @!P0 BRA `(.L_x_12) ;  /* 0x00000000000c8947 */ /* 0x000fea0003800000 */
[----:B0-----:R-:W1:Y:S02]  /*0e70*/  LDC.64 R4, c[0x0][0x590] ;  /* 0x00016400ff047b82 */ /* 0x001e640000000a00 */
[----:B-1----:R1:W5:Y:S01]  /*0e80*/  LDG.E R89, desc[UR36][R4.64] ;  /* 0x0000002404597981 */ /* 0x002362000c1e1900 */
[----:B------:R-:W-:Y:S05]  /*0e90*/  BRA `(.L_x_11) ;  /* 0x0000000000087947 */ /* 0x000fea0003800000 */
.L_x_12:
[----:B------:R-:W-:Y:S02]  /*0ea0*/  ULDC UR4, c[0x0][0x584] ;  /* 0x0001610000047ab9 */ /* 0x000fe40000000800 */
[----:B-1----:R-:W-:-:S07]  /*0eb0*/  IMAD.U32 R89, RZ, RZ, UR4 ;  /* 0x00000004ff597e24 */ /* 0x002fce000f8e00ff */
.L_x_11:
[----:B------:R-:W-:-:S13]  /*0ec0*/  LOP3.LUT P0, RZ, R0, 0xff, RZ, 0xc0, !PT ;  /* 0x000000ff00ff7812 */ /* 0x000fda000780c0ff */
[----:B------:R-:W-:Y:S05]  /*0ed0*/  @!P0 EXIT ;  /* 0x000000000000894d */ /* 0x000fea0003800000 */
[----:B------:R-:W-:Y:S01]  /*0ee0*/  ULDC UR4, c[0x0][0x28c] ;  /* 0x0000a30000047ab9 */ /* 0x000fe20000000800 */
[----:B------:R-:W-:Y:S01]  /*0ef0*/  LOP3.LUT R102, R19, 0x1, RZ, 0xfc, !PT ;  /* 0x0000000113667812 */ /* 0x000fe200078efcff */
[----:B------:R-:W-:Y:S01]  /*0f00*/  UIADD3 UR4, UR4, 0x3f, URZ ;  /* 0x0000003f04047890 */ /* 0x000fe2000fffe03f */
[----:B------:R-:W-:Y:S01]  /*0f10*/  UMOV UR38, URZ ;  /* 0x0000003f00267c82 */ /* 0x000fe20008000000 */
[----:B------:R-:W-:Y:S02]  /*0f20*/  UMOV UR39, URZ ;  /* 0x0000003f00277c82 */ /* 0x000fe40008000000 */
[----:B------:R-:W-:-:S04]  /*0f30*/  USHF.R.S32.HI UR5, URZ, 0x1f, UR4 ;  /* 0x0000001f3f057899 */ /* 0x000fc80008011404 */
[----:B------:R-:W-:-:S04]  /*0f40*/  ULEA.HI UR5, UR5, UR4, URZ, 0x6 ;  /* 0x0000000405057291 */ /* 0x000fc8000f8f303f */
[----:B------:R-:W-:-:S12]  /*0f50*/  USHF.R.S32.HI UR40, URZ, 0x6, UR5 ;  /* 0x000000063f287899 */ /* 0x000fd80008011405 */
.L_x_156:
[----:B------:R-:W-:Y:S01]  /*0f60*/  LOP3.LUT R0, R18, 0x80, RZ, 0xc0, !PT ;  /* 0x0000008012007812 */ /* 0x000fe200078ec0ff */
[----:B------:R-:W2:Y:S01]  /*0f70*/  S2UR UR7, SR_CgaCtaId ;  /* 0x00000000000779c3 */ /* 0x000ea20000008800 */
[----:B------:R-:W-:Y:S02]  /*0f80*/  UMOV UR6, 0x400 ;  /* 0x0000040000067882 */ /* 0x000fe40000000000 */
[----:B------:R-:W-:-:S06]  /*0f90*/  SHF.R.U32.HI R0, RZ, 0x7, R0 ;  /* 0x00000007ff007819 */ /* 0x000fcc0000011600 */
[----:B---3--:R-:W3:Y:S01]  /*0fa0*/  SHFL.IDX PT, R0, R0, RZ, 0x1f ;  /* 0x00001fff00007589 */ /* 0x008ee200000e0000 */
[----:B--2---:R-:W-:Y:S01]  /*0fb0*/  ULEA UR42, UR7, UR6, 0x18 ;  /* 0x00000006072a7291 */ /* 0x004fe2000f8ec03f */
[----:B---3--:R-:W-:-:S13]  /*0fc0*/  R2UR UR4, R0 ;  /* 0x00000000000472ca */ /* 0x008fda00000e0000 */
[----:B------:R-:W-:-:S04]  /*0fd0*/  ULEA.HI UR5, UR4, UR4, URZ, 0x1 ;  /* 0x0000000404057291 */ /* 0x000fc8000f8f083f */
[----:B------:R-:W-:-:S04]  /*0fe0*/  ULOP3.LUT UR5, UR5, 0x7fffe, URZ, 0xc0, !UPT ;  /* 0x0007fffe05057892 */ /* 0x000fc8000f8ec03f */
[----:B------:R-:W-:-:S03]  /*0ff0*/  UIADD3 UR5, UR4, -UR5, URZ ;  /* 0x8000000504057290 */ /* 0x000fc6000fffe03f */
[----:B------:R-:W-:Y:S01]  /*1000*/  ULDC UR4, c[0x0][0x28c] ;  /* 0x0000a30000047ab9 */ /* 0x000fe20000000800 */
[----:B------:R-:W-:Y:S01]  /*1010*/  ULEA UR5, UR5, UR42, 0xd ;  /* 0x0000002a05057291 */ /* 0x000fe2000f8e683f */
[----:B------:R-:W-:-:S03]  /*1020*/  ISETP.LT.AND P0, PT, RZ, UR4, PT ;  /* 0x00000004ff007c0c */ /* 0x000fc6000bf01270 */
[----:B------:R-:W-:-:S04]  /*1030*/  UIADD3 UR5, UR5, 0x100, URZ ;  /* 0x0000010005057890 */ /* 0x000fc8000fffe03f */
[----:B------:R-:W-:-:S04]  /*1040*/  USHF.R.U32.HI UR5, URZ, 0x4, UR5 ;  /* 0x000000043f057899 */ /* 0x000fc80008011605 */
[----:B------:R-:W-:Y:S02]  /*1050*/  ULOP3.LUT UR41, UR5, 0x3fff, URZ, 0xc0, !UPT ;  /* 0x00003fff05297892 */ /* 0x000fe4000f8ec03f */
[----:B01--45:R-:W-:Y:S10]  /*1060*/  @P0 BRA `(.L_x_13) ;  /* 0x0000000000400947 */ /* 0x033ff40003800000 */
[----:B------:R-:W-:Y:S01]  /*1070*/  MOV R0, 0x0 ;  /* 0x0000000000007802 */ /* 0x000fe20000000f00 */
[----:B------:R-:W-:Y:S01]  /*1080*/  ULDC.64 UR4, c[0x4][0x68] ;  /* 0x01001a0000047ab9 */ /* 0x000fe20000000a00 */
[----:B------:R-:W-:Y:S01]  /*1090*/  ULDC.64 UR6, c[0x4][0x8] ;  /* 0x0100020000067ab9 */ /* 0x000fe20000000a00 */
[----:B01----:R-:W-:Y:S01]  /*10a0*/  IMAD.U32 R4, RZ, RZ, UR4 ;  /* 0x00000004ff047e24 */ /* 0x003fe2000f8e00ff */
[----:B------:R0:W1:Y:S01]  /*10b0*/  LDC.64 R14, c[0x4][R0] ;  /* 0x01000000000e7b82 */ /* 0x0000620000000a00 */
[----:B------:R-:W-:Y:S01]  /*10c0*/  IMAD.U32 R5, RZ, RZ, UR5 ;  /* 0x00000005ff057e24 */ /* 0x000fe2000f8e00ff */
[----:B------:R-:W-:Y:S01]  /*10d0*/  ULDC.64 UR4, c[0x4][0x70] ;  /* 0x01001c0000047ab9 */ /* 0x000fe20000000a00 */
[----:B------:R-:W-:Y:S02]  /*10e0*/  IMAD.U32 R10, RZ, RZ, UR6 ;  /* 0x00000006ff0a7e24 */ /* 0x000fe4000f8e00ff */
[----:B------:R-:W-:Y:S02]  /*10f0*/  IMAD.U32 R6, RZ, RZ, UR4 ;  /* 0x00000004ff067e24 */ /* 0x000fe4000f8e00ff */
[----:B------:R-:W-:-:S02]  /*1100*/  IMAD.U32 R7, RZ, RZ, UR5 ;  /* 0x00000005ff077e24 */ /* 0x000fc4000f8e00ff */
[----:B------:R-:W-:Y:S02]  /*1110*/  IMAD.U32 R11, RZ, RZ, UR7 ;  /* 0x00000007ff0b7e24 */ /* 0x000fe4000f8e00ff */
[----:B------:R-:W-:Y:S02]  /*1120*/  IMAD.MOV.U32 R8, RZ, RZ, 0x1e1 ;  /* 0x000001e1ff087424 */ /* 0x000fe400078e00ff */
[----:B------:R-:W-:Y:S02]  /*1130*/  IMAD.MOV.U32 R12, RZ, RZ, 0x1 ;  /* 0x00000001ff0c7424 */ /* 0x000fe400078e00ff */
[----:B0-----:R-:W-:-:S07]  /*1140*/  IMAD.MOV.U32 R13, RZ, RZ, RZ ;  /* 0x000000ffff0d7224 */ /* 0x001fce00078e00ff */
[----:B------:R-:W-:-:S07]  /*1150*/  LEPC R20, `(.L_x_13) ;  /* 0x000000001014794e */ /* 0x000fce0000000000 */
[----:B-1---5:R-:W-:Y:S05]  /*1160*/  CALL.ABS.NOINC R14 ;  /* 0x000000000e007343 */ /* 0x022fea0003c00000 */
.L_x_13:
[----:B------:R-:W-:-:S13]  /*1170*/  ISETP.NE.AND P0, PT, R102, 0x3, PT ;  /* 0x000000036600780c */ /* 0x000fda0003f05270 */
[----:B------:R-:W-:Y:S05]  /*1180*/  @!P0 BRA `(.L_x_14) ;  /* 0x0000000000048947 */ /* 0x000fea0003800000 */
[----:B------:R-:W-:Y:S01]  /*1190*/  BPT.TRAP 0x1 ;  /* 0x000000040000795c */ /* 0x000fe20000300000 */
.L_x_14:
[----:B------:R-:W-:Y:S02]  /*11a0*/  IMAD.U32 R3, RZ, RZ, UR39 ;  /* 0x00000027ff037e24 */ /* 0x000fe4000f8e00ff */
[----:B------:R-:W-:-:S03]  /*11b0*/  IMAD.U32 R0, RZ, RZ, UR38 ;  /* 0x00000026ff007e24 */ /* 0x000fc6000f8e00ff */
[----:B------:R-:W-:Y:S02]  /*11c0*/  LEA R3, R3, UR42, 0x3 ;  /* 0x0000002a03037c11 */ /* 0x000fe4000f8e18ff */
[----:B------:R-:W-:-:S04]  /*11d0*/  SHF.L.U32 R0, R0, 0x1f, RZ ;  /* 0x0000001f00007819 */ /* 0x000fc800000006ff */
[----:B------:R2:W3:Y:S01]  /*11e0*/  SYNCS.PHASECHK.TRANS64.TRYWAIT P1, [R3+URZ], R0 ;  /* 0x00000000030075a7 */ /* 0x0004e2000802017f */
[----:B------:R-:W-:Y:S05]  /*11f0*/  @!P0 BRA `(.L_x_15) ;  /* 0x0000000000048947 */ /* 0x000fea0003800000 */
[----:B------:R-:W-:Y:S01]  /*1200*/  BPT.TRAP 0x1 ;  /* 0x000000040000795c */ /* 0x000fe20000300000 */
.L_x_15:
[----:B---3--:R-:W-:Y:S05]  /*1210*/  @P1 BRA `(.L_x_16) ;  /* 0x0000000000081947 */ /* 0x008fea0003800000 */
[----:B------:R-:W3:Y:S02]  /*1220*/  SYNCS.PHASECHK.TRANS64.TRYWAIT P1, [R3+URZ], R0 ;  /* 0x00000000030075a7 */ /* 0x000ee4000802017f */
[----:B---3--:R-:W-:Y:S05]  /*1230*/  @!P1 BRA `(.L_x_17) ;  /* 0x0000007800549947 */ /* 0x008fea0003800000 */
.L_x_16:
[----:B------:R-:W-:-:S04]  /*1240*/  UISETP.LT.AND UP0, UPT, UR40, 0x1, UPT ;  /* 0x000000012800788c */ /* 0x000fc8000bf01270 */
[----:B------:R-:W-:-:S04]  /*1250*/  USEL UR4, UR40, 0x1, UP0 ;  /* 0x0000000128047887 */ /* 0x000fc80008000000 */
[----:B------:R-:W-:-:S06]  /*1260*/  UIADD3 UR4, UR40, -UR4, URZ ;  /* 0x8000000428047290 */ /* 0x000fcc000fffe03f */
[----:B--23--:R-:W-:Y:S01]  /*1270*/  IMAD.U32 R0, RZ, RZ, UR4 ;  /* 0x00000004ff007e24 */ /* 0x00cfe2000f8e00ff */
[----:B------:R-:W-:Y:S05]  /*1280*/  WARPSYNC.ALL ;  /* 0x0000000000007948 */ /* 0x000fea0003800000 */
[----:B------:R-:W-:Y:S01]  /*1290*/  ISETP.GE.AND P1, PT, R0, 0x1, PT ;  /* 0x000000010000780c */ /* 0x000fe20003f26270 */
[----:B------:R-:W-:Y:S01]  /*12a0*/  UIADD3 UR4, UR42, 0x28100, URZ ;  /* 0x000281002a047890 */ /* 0x000fe2000fffe03f */
[----:B------:R-:W-:Y:S01]  /*12b0*/  WARPGROUP.ARRIVE ;  /* 0x00000000000079c5 */ /* 0x000fe20000000000 */
[----:B------:R-:W-:Y:S01]  /*12c0*/  UMOV UR9, 0x40000040 ;  /* 0x4000004000097882 */ /* 0x000fe20000000000 */
[----:B------:R-:W-:Y:S01]  /*12d0*/  UMOV UR11, 0x40000040 ;  /* 0x40000040000b7882 */ /* 0x000fe20000000000 */
[----:B------:R-:W-:-:S04]  /*12e0*/  USHF.R.U32.HI UR4, URZ, 0x4, UR4 ;  /* 0x000000043f047899 */ /* 0x000fc80008011604 */
[----:B------:R-:W-:Y:S02]  /*12f0*/  ULOP3.LUT UR5, UR4, 0x3fff, URZ, 0xc0, !UPT ;  /* 0x00003fff04057892 */ /* 0x000fe4000f8ec03f */
[----:B------:R-:W-:Y:S02]  /*1300*/  ULOP3.LUT UR4, UR41, 0x10000, URZ, 0xfc, !UPT ;  /* 0x0001000029047892 */ /* 0x000fe4000f8efc3f */
[----:B------:R-:W-:Y:S02]  /*1310*/  ULOP3.LUT UR5, UR5, 0x10000, URZ, 0xfc, !UPT ;  /* 0x0001000005057892 */ /* 0x000fe4000f8efc3f */
[----:B------:R-:W-:Y:S02]  /*1320*/  ULEA UR7, UR39, UR4, 0xb ;  /* 0x0000000427077291 */ /* 0x000fe4000f8e583f */
[----:B------:R-:W-:Y:S02]  /*1330*/  ULEA UR6, UR39, UR5, 0x9 ;  /* 0x0000000527067291 */ /* 0x000fe4000f8e483f */
[----:B------:R-:W-:-:S03]  /*1340*/  UIADD3 UR12, UR7, 0x400, URZ ;  /* 0x00000400070c7890 */ /* 0x000fc6000fffe03f */
[----:B------:R-:W-:Y:S02]  /*1350*/  UMOV UR8, UR7 ;  /* 0x0000000700087c82 */ /* 0x000fe40008000000 */
[----:B------:R-:W-:Y:S02]  /*1360*/  UMOV UR10, UR6 ;  /* 0x00000006000a7c82 */ /* 0x000fe40008000000 */
[----:B------:R-:W-:Y:S01]  /*1370*/  HGMMA.64x64x16.F32.BF16 R56, gdesc[UR8], RZ, !UPT, gsb0 ;  /* 0x00e00000083879f0 */ /* 0x000fe2000c0018ff */
[----:B------:R-:W-:Y:S01]  /*1380*/  UMOV UR8, UR12 ;  /* 0x0000000c00087c82 */ /* 0x000fe20008000000 */
[----:B------:R-:W-:Y:S01]  /*1390*/  UMOV UR9, 0x40000040 ;  /* 0x4000004000097882 */ /* 0x000fe20000000000 */
[----:B------:R-:W-:Y:S01]  /*13a0*/  UIADD3 UR12, UR7, 0x402, URZ ;  /* 0x00000402070c7890 */ /* 0x000fe2000fffe03f */
[----:B------:R-:W-:Y:S02]  /*13b0*/  WARPGROUP.DEPBAR.LE gsb0, 0x0 ;  /* 0x00008000000079c5 */ /* 0x000fe40000010000 */
[----:B------:R-:W-:-:S06]  /*13c0*/  WARPGROUP.ARRIVE ;  /* 0x00000000000079c5 */ /* 0x000fcc0000000000 */
[----:B------:R-:W-:Y:S01]  /*13d0*/  HGMMA.64x64x16.F32.BF16 R24, gdesc[UR8], RZ, !UPT, gsb0 ;  /* 0x00e00000081879f0 */ /* 0x000fe2000c0018ff */
[----:B------:R-:W-:Y:S02]  /*13e0*/  UIADD3 UR8, UR7, 0x2, URZ ;  /* 0x0000000207087890 */ /* 0x000fe4000fffe03f */
[----:B------:R-:W-:Y:S01]  /*13f0*/  UIADD3 UR10, UR6, 0x2, URZ ;  /* 0x00000002060a7890 */ /* 0x000fe2000fffe03f */
[----:B------:R-:W-:Y:S01]  /*1400*/  UMOV UR9, 0x40000040 ;  /* 0x4000004000097882 */ /* 0x000fe20000000000 */
[----:B------:R-:W-:Y:S01]  /*1410*/  UMOV UR11, 0x40000040 ;  /* 0x40000040000b7882 */ /* 0x000fe20000000000 */
[----:B------:R-:W-:Y:S02]  /*1420*/  WARPGROUP.DEPBAR.LE gsb0, 0x0 ;  /* 0x00008000000079c5 */ /* 0x000fe40000010000 */
[----:B------:R-:W-:-:S06]  /*1430*/  WARPGROUP.ARRIVE ;  /* 0x00000000000079c5 */ /* 0x000fcc0000000000 */
[----:B------:R-:W-:Y:S01]  /*1440*/  HGMMA.64x64x16.F32.BF16 R56, gdesc[UR8], R56, gsb0 ;  /* 0x00e00000083879f0 */ /* 0x000fe20008001838 */
[----:B------:R-:W-:Y:S01]  /*1450*/  UMOV UR8, UR12 ;  /* 0x0000000c00087c82 */ /* 0x000fe20008000000 */
[----:B------:R-:W-:Y:S01]  /*1460*/  UMOV UR9, 0x40000040 ;  /* 0x4000004000097882 */ /* 0x000fe20000000000 */
[----:B------:R-:W-:Y:S01]  /*1470*/  UIADD3 UR12, UR7, 0x404, URZ ;  /* 0x00000404070c7890 */ /* 0x000fe2000fffe03f */
[----:B------:R-:W-:Y:S02]  /*1480*/  WARPGROUP.DEPBAR.LE gsb0, 0x0 ;  /* 0x00008000000079c5 */ /* 0x000fe40000010000 */
[----:B------:R-:W-:-:S06]  /*1490*/  WARPGROUP.ARRIVE ;  /* 0x00000000000079c5 */ /* 0x000fcc0000000000 */
[----:B------:R-:W-:Y:S01]  /*14a0*/  HGMMA.64x64x16.F32.BF16 R24, gdesc[UR8], R24, gsb0 ;  /* 0x00e00000081879f0 */ /* 0x000fe20008001818 */
        /* <DEDUP_REMOVED lines=9> */
[----:B------:R-:W-:Y:S02]  /*1540*/  WARPGROUP.DEPBAR.LE gsb0, 0x0 ;  /* 0x00008000000079c5 */ /* 0x000fe40000010000 */
[----:B------:R-:W-:-:S06]  /*1550*/  WARPGROUP.ARRIVE ;  /* 0x00000000000079c5 */ /* 0x000fcc0000000000 */
[----:B------:R-:W-:Y:S01]  /*1560*/  HGMMA.64x64x16.F32.BF16 R24, gdesc[UR8], R24, gsb0 ;  /* 0x00e00000081879f0 */ /* 0x000fe20008001818 */
[----:B------:R-:W-:Y:S02]  /*1570*/  UIADD3 UR8, UR7, 0x6, URZ ;  /* 0x0000000607087890 */ /* 0x000fe4000fffe03f */
[----:B------:R-:W-:Y:S01]  /*1580*/  UIADD3 UR10, UR6, 0x6, URZ ;  /* 0x00000006060a7890 */ /* 0x000fe2000fffe03f */
[----:B------:R-:W-:Y:S01]  /*1590*/  UMOV UR9, 0x40000040 ;  /* 0x4000004000097882 */ /* 0x000fe20000000000 */
[----:B------:R-:W-:Y:S01]  /*15a0*/  UMOV UR11, 0x40000040 ;  /* 0x40000040000b7882 */ /* 0x000fe20000000000 */
[----:B------:R-:W-:Y:S01]  /*15b0*/  UIADD3 UR7, UR7, 0x406, URZ ;  /* 0x0000040607077890 */ /* 0x000fe2000fffe03f */
[----:B------:R-:W-:Y:S02]  /*15c0*/  WARPGROUP.DEPBAR.LE gsb0, 0x0 ;  /* 0x00008000000079c5 */ /* 0x000fe40000010000 */
[----:B------:R-:W-:-:S06]  /*15d0*/  WARPGROUP.ARRIVE ;  /* 0x00000000000079c5 */ /* 0x000fcc0000000000 */
[----:B------:R-:W-:Y:S01]  /*15e0*/  HGMMA.64x64x16.F32.BF16 R56, gdesc[UR8], R56, gsb0 ;  /* 0x00e00000083879f0 */ /* 0x000fe20008001838 */
[----:B------:R-:W-:Y:S01]  /*15f0*/  UMOV UR8, UR7 ;  /* 0x0000000700087c82 */ /* 0x000fe20008000000 */
[----:B------:R-:W-:Y:S01]  /*1600*/  UMOV UR9, 0x40000040 ;  /* 0x4000004000097882 */ /* 0x000fe20000000000 */
[----:B------:R-:W-:Y:S02]  /*1610*/  WARPGROUP.DEPBAR.LE gsb0, 0x0 ;  /* 0x00008000000079c5 */ /* 0x000fe40000010000 */
[----:B------:R-:W-:-:S06]  /*1620*/  WARPGROUP.ARRIVE ;  /* 0x00000000000079c5 */ /* 0x000fcc0000000000 */
[----:B------:R-:W-:Y:S03]  /*1630*/  HGMMA.64x64x16.F32.BF16 R24, gdesc[UR8], R24, gsb0 ;  /* 0x00e00000081879f0 */ /* 0x000fe60008001818 */
[----:B------:R-:W-:Y:S02]  /*1640*/  WARPGROUP.DEPBAR.LE gsb0, 0x0 ;  /* 0x00008000000079c5 */ /* 0x000fe40000010000 */
[----:B------:R-:W-:Y:S05]  /*1650*/  @!P1 BRA `(.L_x_18) ;  /* 0x0000000400789947 */ /* 0x000fea0003800000 */
[----:B------:R-:W-:-:S04]  /*1660*/  UIADD3 UR6, UR39, 0x1, URZ ;  /* 0x0000000127067890 */ /* 0x000fc8000fffe03f */
[----:B------:R-:W-:-:S04]  /*1670*/  UISETP.NE.AND UP0, UPT, UR6, 0x5, UPT ;  /* 0x000000050600788c */ /* 0x000fc8000bf05270 */
[----:B------:R-:W-:Y:S02]  /*1680*/  USEL UR7, URZ, 0x1, UP0 ;  /* 0x000000013f077887 */ /* 0x000fe40008000000 */
[----:B------:R-:W-:Y:S02]  /*1690*/  USEL UR6, UR6, URZ, UP0 ;  /* 0x0000003f06067287 */ /* 0x000fe40008000000 */
[----:B------:R-:W-:-:S06]  /*16a0*/  ULOP3.LUT UR7, UR38, UR7, URZ, 0x3c, !UPT ;  /* 0x0000000726077292 */ /* 0x000fcc000f8e3c3f */
[----:B01----:R-:W-:Y:S01]  /*16b0*/  IMAD.U32 R5, RZ, RZ, UR7 ;  /* 0x00000007ff057e24 */ /* 0x003fe2000f8e00ff */
[----:B------:R-:W-:-:S06]  /*16c0*/  UMOV UR7, UR39 ;  /* 0x0000002700077c82 */ /* 0x000fcc0008000000 */
.L_x_25:
[----:B01----:R-:W-:Y:S05]  /*16d0*/  @!P0 BRA `(.L_x_19) ;  /* 0x0000000000048947 */ /* 0x003fea0003800000 */
[----:B------:R-:W-:Y:S01]  /*16e0*/  BPT.TRAP 0x1 ;  /* 0x000000040000795c */ /* 0x000fe20000300000 */
.L_x_19:
[----:B------:R-:W0:Y:S01]  /*16f0*/  S2UR UR9, SR_CgaCtaId ;  /* 0x00000000000979c3 */ /* 0x000e220000008800 */
[----:B------:R-:W-:Y:S01]  /*1700*/  UMOV UR8, 0x400 ;  /* 0x0000040000087882 */ /* 0x000fe20000000000 */
[----:B------:R-:W-:Y:S01]  /*1710*/  SHF.L.U32 R3, R5, 0x1f, RZ ;  /* 0x0000001f05037819 */ /* 0x000fe200000006ff */
[----:B0-----:R-:W-:-:S04]  /*1720*/  ULEA UR15, UR9, UR8, 0x18 ;  /* 0x00000008090f7291 */ /* 0x001fc8000f8ec03f */
[----:B------:R-:W-:-:S09]  /*1730*/  ULEA UR8, UR6, UR15, 0x3 ;  /* 0x0000000f06087291 */ /* 0x000fd2000f8e183f */
[----:B------:R0:W1:Y:S01]  /*1740*/  SYNCS.PHASECHK.TRANS64.TRYWAIT P1, [UR8], R3 ;  /* 0x00000003ff0075a7 */ /* 0x0000620008020148 */
[----:B------:R-:W-:Y:S05]  /*1750*/  @!P0 BRA `(.L_x_20) ;  /* 0x0000000000048947 */ /* 0x000fea0003800000 */
[----:B------:R-:W-:Y:S01]  /*1760*/  BPT.TRAP 0x1 ;  /* 0x000000040000795c */ /* 0x000fe20000300000 */
.L_x_20:
[----:B-1----:R-:W-:Y:S05]  /*1770*/  @P1 BRA `(.L_x_21) ;  /* 0x0000000000081947 */ /* 0x002fea0003800000 */
[----:B------:R-:W1:Y:S02]  /*1780*/  SYNCS.PHASECHK.TRANS64.TRYWAIT P1, [UR8], R3 ;  /* 0x00000003ff0075a7 */ /* 0x000e640008020148 */
[----:B-1----:R-:W-:Y:S05]  /*1790*/  @!P1 BRA `(.L_x_22) ;  /* 0x0000007400109947 */ /* 0x002fea0003800000 */
.L_x_21:
[----:B------:R-:W-:Y:S01]  /*17a0*/  ULEA UR12, UR6, UR5, 0x9 ;  /* 0x00000005060c7291 */ /* 0x000fe2000f8e483f */
[----:B------:R-:W-:Y:S01]  /*17b0*/  WARPGROUP.ARRIVE ;  /* 0x00000000000079c5 */ /* 0x000fe20000000000 */
[----:B------:R-:W-:Y:S01]  /*17c0*/  ULEA UR13, UR6, UR4, 0xb ;  /* 0x00000004060d7291 */ /* 0x000fe2000f8e583f */
[----:B------:R-:W-:Y:S01]  /*17d0*/  UMOV UR11, 0x40000040 ;  /* 0x40000040000b7882 */ /* 0x000fe20000000000 */
[----:B------:R-:W-:Y:S02]  /*17e0*/  UMOV UR9, 0x40000040 ;  /* 0x4000004000097882 */ /* 0x000fe40000000000 */
[----:B------:R-:W-:Y:S01]  /*17f0*/  UIADD3 UR14, UR13, 0x400, URZ ;  /* 0x000004000d0e7890 */ /* 0x000fe2000fffe03f */
[----:B------:R-:W-:Y:S02]  /*1800*/  UMOV UR10, UR12 ;  /* 0x0000000c000a7c82 */ /* 0x000fe40008000000 */
[----:B------:R-:W-:Y:S02]  /*1810*/  UMOV UR8, UR13 ;  /* 0x0000000d00087c82 */ /* 0x000fe40008000000 */
[----:B------:R-:W-:Y:S01]  /*1820*/  HGMMA.64x64x16.F32.BF16 R56, gdesc[UR8], R56, gsb0 ;  /* 0x00e00000083879f0 */ /* 0x000fe20008001838 */
[----:B------:R-:W-:Y:S01]  /*1830*/  UMOV UR9, 0x40000040 ;  /* 0x4000004000097882 */ /* 0x000fe20000000000 */
[----:B------:R-:W-:Y:S01]  /*1840*/  UMOV UR8, UR14 ;  /* 0x0000000e00087c82 */ /* 0x000fe20008000000 */
[----:B------:R-:W-:Y:S01]  /*1850*/  UIADD3 UR14, UR13, 0x402, URZ ;  /* 0x000004020d0e7890 */ /* 0x000fe2000fffe03f */
[----:B------:R-:W-:-:S02]  /*1860*/  WARPGROUP.DEPBAR.LE gsb0, 0x0 ;  /* 0x00008000000079c5 */ /* 0x000fc40000010000 */
        /* <DEDUP_REMOVED lines=42> */
[----:B------:R-:W-:Y:S01]  /*1b10*/  BPT.TRAP 0x1 ;  /* 0x000000040000795c */ /* 0x000fe20000300000 */
.L_x_23:
[----:B------:R-:W-:Y:S01]  /*1b20*/  ULEA UR8, UR7, UR15, 0x3 ;  /* 0x0000000f07087291 */ /* 0x000fe2000f8e183f */
[----:B------:R-:W-:-:S03]  /*1b30*/  ISETP.GT.U32.AND P1, PT, R19, 0x1, PT ;  /* 0x000000011300780c */ /* 0x000fc60003f24070 */
[----:B------:R-:W-:-:S04]  /*1b40*/  UIADD3 UR8, UR8, 0x28, URZ ;  /* 0x0000002808087890 */ /* 0x000fc8000fffe03f */
[----:B------:R-:W-:-:S09]  /*1b50*/  UPRMT UR8, URZ, 0x654, UR8 ;  /* 0x000006543f087896 */ /* 0x000fd20008000008 */
[----:B------:R-:W-:Y:S01]  /*1b60*/  SYNCS.ARRIVE.TRANS64.RED.A1T0 RZ, [UR8], RZ ;  /* 0x000000ffffff79a7 */ /* 0x000fe20008100408 */
[----:B------:R-:W-:Y:S05]  /*1b70*/  @P1 BRA `(.L_x_24) ;  /* 0x0000000000041947 */ /* 0x000fea0003800000 */
[----:B------:R-:W-:Y:S01]  /*1b80*/  BPT.TRAP 0x1 ;  /* 0x000000040000795c */ /* 0x000fe20000300000 */
.L_x_24:
[----:B------:R-:W-:Y:S01]  /*1b90*/  UIADD3 UR6, UR6, 0x1, URZ ;  /* 0x0000000106067890 */ /* 0x000fe2000fffe03f */
[C---:B------:R-:W-:Y:S01]  /*1ba0*/  ISETP.GT.AND P1, PT, R0.reuse, 0x1, PT ;  /* 0x000000010000780c */ /* 0x040fe20003f24270 */
[----:B------:R-:W-:Y:S01]  /*1bb0*/  UIADD3 UR7, UR7, 0x1, URZ ;  /* 0x0000000107077890 */ /* 0x000fe2000fffe03f */
[----:B------:R-:W-:Y:S01]  /*1bc0*/  VIADD R0, R0, 0xffffffff ;  /* 0xffffffff00007836 */ /* 0x000fe20000000000 */
[----:B------:R-:W-:Y:S02]  /*1bd0*/  UISETP.NE.AND UP0, UPT, UR6, 0x5, UPT ;  /* 0x000000050600788c */ /* 0x000fe4000bf05270 */
[----:B------:R-:W-:Y:S02]  /*1be0*/  UISETP.NE.AND UP1, UPT, UR7, 0x5, UPT ;  /* 0x000000050700788c */ /* 0x000fe4000bf25270 */
[----:B------:R-:W-:Y:S02]  /*1bf0*/  USEL UR8, URZ, 0x1, UP0 ;  /* 0x000000013f087887 */ /* 0x000fe40008000000 */
[----:B------:R-:W-:-:S02]  /*1c00*/  USEL UR6, UR6, URZ, UP0 ;  /* 0x0000003f06067287 */ /* 0x000fc40008000000 */
[----:B------:R-:W-:Y:S02]  /*1c10*/  USEL UR7, UR7, URZ, UP1 ;  /* 0x0000003f07077287 */ /* 0x000fe40008800000 */
[----:B------:R-:W-:Y:S01]  /*1c20*/  LOP3.LUT R5, R5, UR8, RZ, 0x3c, !PT ;  /* 0x0000000805057c12 */ /* 0x000fe2000f8e3cff */
[----:B------:R-:W-:Y:S09]  /*1c30*/  @P1 BRA `(.L_x_25) ;  /* 0xfffffff800a41947 */ /* 0x000ff2000383ffff */
.L_x_18:
[----:B------:R-:W2:Y:S02]  /*1c40*/  LDC R0, c[0x0][0x28c] ;  /* 0x0000a300ff007b82 */ /* 0x000ea40000000800 */
[----:B--2---:R-:W-:-:S13]  /*1c50*/  ISETP.GE.AND P1, PT, R0, 0x1, PT ;  /* 0x000000010000780c */ /* 0x004fda0003f26270 */
[----:B------:R-:W-:Y:S05]  /*1c60*/  @!P1 BRA `(.L_x_26) ;  /* 0x0000000000489947 */ /* 0x000fea0003800000 */
[----:B------:R-:W-:Y:S05]  /*1c70*/  @!P0 BRA `(.L_x_27) ;  /* 0x0000000000048947 */ /* 0x000fea0003800000 */
[----:B------:R-:W-:Y:S01]  /*1c80*/  BPT.TRAP 0x1 ;  /* 0x000000040000795c */ /* 0x000fe20000300000 */
.L_x_27:
[----:B------:R-:W2:Y:S01]  /*1c90*/  S2UR UR7, SR_CgaCtaId ;  /* 0x00000000000779c3 */ /* 0x000ea20000008800 */
[----:B------:R-:W-:Y:S01]  /*1ca0*/  UISETP.LT.AND UP0, UPT, UR40, 0x1, UPT ;  /* 0x000000012800788c */ /* 0x000fe2000bf01270 */
[----:B------:R-:W-:-:S03]  /*1cb0*/  ISETP.GT.U32.AND P0, PT, R19, 0x1, PT ;  /* 0x000000011300780c */ /* 0x000fc60003f04070 */
[----:B------:R-:W-:-:S04]  /*1cc0*/  USEL UR6, UR40, 0x1, UP0 ;  /* 0x0000000128067887 */ /* 0x000fc80008000000 */
[----:B------:R-:W-:-:S04]  /*1cd0*/  UIADD3 UR6, UR39, UR40, -UR6 ;  /* 0x0000002827067290 */ /* 0x000fc8000fffe806 */
[----:B------:R-:W-:-:S04]  /*1ce0*/  UIMAD.WIDE.U32 UR4, UR6, -0x33333333, URZ ;  /* 0xcccccccd060478a5 */ /* 0x000fc8000f8e003f */
[----:B------:R-:W-:-:S03]  /*1cf0*/  USHF.R.U32.HI UR4, URZ, 0x2, UR5 ;  /* 0x000000023f047899 */ /* 0x000fc60008011605 */
[----:B------:R-:W-:Y:S01]  /*1d00*/  UMOV UR5, 0x400 ;  /* 0x0000040000057882 */ /* 0x000fe20000000000 */
[----:B------:R-:W-:Y:S02]  /*1d10*/  UIMAD UR6, UR4, -0x5, UR6 ;  /* 0xfffffffb040678a4 */ /* 0x000fe4000f8e0206 */
[----:B--2---:R-:W-:-:S04]  /*1d20*/  ULEA UR5, UR7, UR5, 0x18 ;  /* 0x0000000507057291 */ /* 0x004fc8000f8ec03f */
[----:B------:R-:W-:-:S04]  /*1d30*/  ULEA UR6, UR6, UR5, 0x3 ;  /* 0x0000000506067291 */ /* 0x000fc8000f8e183f */
[----:B------:R-:W-:-:S04]  /*1d40*/  UIADD3 UR6, UR6, 0x28, URZ ;  /* 0x0000002806067890 */ /* 0x000fc8000fffe03f */
[----:B------:R-:W-:-:S09]  /*1d50*/  UPRMT UR6, URZ, 0x654, UR6 ;  /* 0x000006543f067896 */ /* 0x000fd20008000006 */
[----:B------:R-:W-:Y:S01]  /*1d60*/  SYNCS.ARRIVE.TRANS64.RED.A1T0 RZ, [UR6], RZ ;  /* 0x000000ffffff79a7 */ /* 0x000fe20008100406 */
[----:B------:R-:W-:Y:S05]  /*1d70*/  @P0 BRA `(.L_x_26) ;  /* 0x0000000000040947 */ /* 0x000fea0003800000 */
[----:B------:R-:W-:Y:S01]  /*1d80*/  BPT.TRAP 0x1 ;  /* 0x000000040000795c */ /* 0x000fe20000300000 */
.L_x_26:
[----:B------:R-:W2:Y:S01]  /*1d90*/  LDC R6, c[0x0][0x288] ;  /* 0x0000a200ff067b82 */ /* 0x000ea20000000800 */
[----:B01----:R-:W-:Y:S01]  /*1da0*/  LOP3.LUT R5, R18, 0x3, RZ, 0xc0, !PT ;  /* 0x0000000312057812 */ /* 0x003fe200078ec0ff */
[----:B------:R-:W-:Y:S01]  /*1db0*/  IMAD.SHL.U32 R11, R90, 0x40, RZ ;  /* 0x000000405a0b7824 */ /* 0x000fe200078e00ff */
[----:B------:R-:W-:Y:S01]  /*1dc0*/  SHF.R.U32.HI R3, RZ, 0x2, R18 ;  /* 0x00000002ff037819 */ /* 0x000fe20000011612 */
[----:B------:R-:W-:Y:S01]  /*1dd0*/  UIADD3 UR39, UR40, UR39, URZ ;  /* 0x0000002728277290 */ /* 0x000fe2000fffe03f */
[----:B------:R-:W-:Y:S01]  /*1de0*/  LOP3.LUT R4, R18, 0x60, RZ, 0xc0, !PT ;  /* 0x0000006012047812 */ /* 0x000fe200078ec0ff */
[----:B------:R-:W-:Y:S01]  /*1df0*/  ULDC UR7, c[0x0][0x284] ;  /* 0x0000a10000077ab9 */ /* 0x000fe20000000800 */
[----:B------:R-:W-:Y:S01]  /*1e00*/  LOP3.LUT R0, R22, 0x1, RZ, 0xc0, !PT ;  /* 0x0000000116007812 */ /* 0x000fe200078ec0ff */
[----:B------:R-:W-:Y:S01]  /*1e10*/  UISETP.GT.U32.AND UP0, UPT, UR39, 0x4, UPT ;  /* 0x000000042700788c */ /* 0x000fe2000bf04070 */
[----:B------:R-:W-:Y:S01]  /*1e20*/  LOP3.LUT R3, R3, 0x7, RZ, 0xc0, !PT ;  /* 0x0000000703037812 */ /* 0x000fe200078ec0ff */
[----:B------:R-:W-:Y:S01]  /*1e30*/  UISETP.GE.U32.AND UP1, UPT, UR40, 0x5, UPT ;  /* 0x000000052800788c */ /* 0x000fe2000bf26070 */
[----:B------:R-:W-:Y:S01]  /*1e40*/  SHF.R.U32.HI R4, RZ, 0x1, R4 ;  /* 0x00000001ff047819 */ /* 0x000fe20000011604 */
[----:B------:R-:W-:Y:S01]  /*1e50*/  IMAD.SHL.U32 R8, R0, 0x40, RZ ;  /* 0x0000004000087824 */ /* 0x000fe200078e00ff */
[----:B------:R-:W-:Y:S01]  /*1e60*/  UISETP.LT.U32.AND UP0, UPT, UR40, 0x5, UP0 ;  /* 0x000000052800788c */ /* 0x000fe20008701070 */
[----:B------:R-:W-:Y:S01]  /*1e70*/  SHF.R.S32.HI R21, RZ, 0x1f, R23 ;  /* 0x0000001fff157819 */ /* 0x000fe20000011417 */
[----:B------:R-:W-:Y:S01]  /*1e80*/  ULDC.64 UR8, c[0x0][0x5d0] ;  /* 0x0001740000087ab9 */ /* 0x000fe20000000a00 */
[--C-:B------:R-:W-:Y:S01]  /*1e90*/  IADD3 R7, RZ, -R4, -R3.reuse ;  /* 0x80000004ff077210 */ /* 0x100fe20007ffe803 */
[----:B------:R-:W-:Y:S01]  /*1ea0*/  UIMAD.WIDE.U32 UR4, UR39, -0x33333333, URZ ;  /* 0xcccccccd270478a5 */ /* 0x000fe2000f8e003f */
[----:B------:R-:W-:Y:S01]  /*1eb0*/  LOP3.LUT R3, R8, 0x40, R3, 0xe2, !PT ;  /* 0x0000004008037812 */ /* 0x000fe200078ee203 */
[----:B------:R-:W-:Y:S01]  /*1ec0*/  USEL UR6, URZ, 0x1, !UP0 ;  /* 0x000000013f067887 */ /* 0x000fe2000c000000 */
[----:B------:R-:W-:Y:S01]  /*1ed0*/  IMAD R8, R21, UR8, RZ ;  /* 0x0000000815087c24 */ /* 0x000fe2000f8e02ff */
[----:B------:R-:W-:Y:S01]  /*1ee0*/  USHF.R.U32.HI UR4, URZ, 0x2, UR5 ;  /* 0x000000023f047899 */ /* 0x000fe20008011605 */
[----:B------:R-:W-:Y:S01]  /*1ef0*/  IMAD R0, R0, -0x40, R7 ;  /* 0xffffffc000007824 */ /* 0x000fe200078e0207 */
[----:B------:R-:W-:Y:S01]  /*1f00*/  ULOP3.LUT UR38, UR38, UR6, URZ, 0x3c, !UPT ;  /* 0x0000000626267292 */ /* 0x000fe2000f8e3c3f */
[----:B--2---:R-:W-:Y:S01]  /*1f10*/  IMAD R10, R5, -0x2, R6 ;  /* 0xfffffffe050a7824 */ /* 0x004fe200078e0206 */
[----:B------:R-:W-:Y:S01]  /*1f20*/  ISETP.GE.AND P0, PT, R11, R6, PT ;  /* 0x000000060b00720c */ /* 0x000fe20003f06270 */
[----:B------:R-:W-:Y:S01]  /*1f30*/  IMAD.SHL.U32 R5, R94, 0x100, RZ ;  /* 0x000001005e057824 */ /* 0x000fe200078e00ff */
[----:B------:R-:W-:Y:S01]  /*1f40*/  SHF.L.U32 R6, R18, 0x1, RZ ;  /* 0x0000000112067819 */ /* 0x000fe200000006ff */
[----:B------:R-:W-:Y:S01]  /*1f50*/  IMAD.WIDE R94, R94, 0x100, RZ ;  /* 0x000001005e5e7825 */ /* 0x000fe200078e02ff */
[----:B------:R-:W-:-:S02]  /*1f60*/  UIMAD UR39, UR4, -0x5, UR39 ;  /* 0xfffffffb042778a4 */ /* 0x000fc4000f8e0227 */
[----:B------:R-:W-:Y:S01]  /*1f70*/  ISETP.GE.OR P0, PT, R5, UR7, P0 ;  /* 0x0000000705007c0c */ /* 0x000fe20008706670 */
[----:B------:R-:W-:Y:S01]  /*1f80*/  IMAD R13, R23, UR9, R8 ;  /* 0x00000009170d7c24 */ /* 0x000fe2000f8e0208 */
[----:B------:R-:W-:Y:S01]  /*1f90*/  LOP3.LUT R6, R11, 0x6, R6, 0xf8, !PT ;  /* 0x000000060b067812 */ /* 0x000fe200078ef806 */
[----:B------:R-:W-:Y:S01]  /*1fa0*/  @UP1 ULOP3.LUT UR38, UR38, 0x1, UR4, 0x78, !UPT ;  /* 0x0000000126261892 */ /* 0x000fe2000f8e7804 */
[----:B------:R-:W-:Y:S01]  /*1fb0*/  LOP3.LUT R113, R94, R3, R4, 0xfe, !PT ;  /* 0x000000035e717212 */ /* 0x000fe200078efe04 */
[----:B------:R-:W-:Y:S01]  /*1fc0*/  IMAD.IADD R4, R10, 0x1, -R11 ;  /* 0x000000010a047824 */ /* 0x000fe200078e0a0b */
[----:B------:R-:W-:Y:S02]  /*1fd0*/  SHF.R.S32.HI R7, RZ, 0x1f, R6 ;  /* 0x0000001fff077819 */ /* 0x000fe40000011406 */
[----:B------:R-:W-:Y:S01]  /*1fe0*/  IADD3 R3, -R5, UR7, R0 ;  /* 0x0000000705037c10 */ /* 0x000fe2000fffe100 */
[----:B------:R-:W-:Y:S02]  /*1ff0*/  IMAD.MOV.U32 R0, RZ, RZ, -0x1 ;  /* 0xffffffffff007424 */ /* 0x000fe400078e00ff */
[----:B------:R-:W-:-:S04]  /*2000*/  IMAD.WIDE.U32 R8, R23, UR8, R6 ;  /* 0x0000000817087c25 */ /* 0x000fc8000f8e0006 */
[----:B------:R-:W-:Y:S01]  /*2010*/  IMAD.IADD R9, R9, 0x1, R13 ;  /* 0x0000000109097824 */ /* 0x000fe200078e020d */
[----:B------:R-:W-:Y:S06]  /*2020*/  @P0 BRA `(.L_x_28) ;  /* 0x0000004c007c0947 */ /* 0x000fec0003800000 */
[----:B------:R-:W0:Y:S01]  /*2030*/  LDC.64 R12, c[0x0][0x5c8] ;  /* 0x00017200ff0c7b82 */ /* 0x000e220000000a00 */
[----:B-----5:R-:W-:Y:S01]  /*2040*/  FSETP.NEU.AND P1, PT, R89, RZ, PT ;  /* 0x000000ff5900720b */ /* 0x020fe20003f2d000 */
[----:B------:R-:W-:Y:S01]  /*2050*/  BSSY B0, `(.L_x_28) ;  /* 0x00004dc000007945 */ /* 0x000fe20003800000 */
[----:B------:R-:W-:-:S04]  /*2060*/  ISETP.GT.AND P6, PT, R4, RZ, PT ;  /* 0x000000ff0400720c */ /* 0x000fc80003fc4270 */
[----:B------:R-:W-:Y:S01]  /*2070*/  ISETP.GT.AND P0, PT, R3, RZ, P6 ;  /* 0x000000ff0300720c */ /* 0x000fe20003704270 */
[-C--:B0-----:R-:W-:Y:S02]  /*2080*/  IMAD R10, R95, R12.reuse, RZ ;  /* 0x0000000c5f0a7224 */ /* 0x081fe400078e02ff */
[----:B------:R-:W-:-:S04]  /*2090*/  IMAD.WIDE.U32 R104, R113, R12, R8 ;  /* 0x0000000c71687225 */ /* 0x000fc800078e0008 */
[----:B------:R-:W-:-:S04]  /*20a0*/  IMAD R5, R113, R13, R10 ;  /* 0x0000000d71057224 */ /* 0x000fc800078e020a */
[----:B------:R-:W-:Y:S01]  /*20b0*/  IMAD.IADD R93, R105, 0x1, R5 ;  /* 0x00000001695d7824 */ /* 0x000fe200078e0205 */
[----:B------:R-:W-:Y:S06]  /*20c0*/  @!P1 BRA `(.L_x_29) ;  /* 0x0000003400789947 */ /* 0x000fec0003800000 */
[----:B------:R-:W0:Y:S01]  /*20d0*/  LDC.64 R14, c[0x0][0x5b8] ;  /* 0x00016e00ff0e7b82 */ /* 0x000e220000000a00 */
[----:B------:R-:W-:-:S07]  /*20e0*/  ULDC.64 UR4, c[0x0][0x5c0] ;  /* 0x0001700000047ab9 */ /* 0x000fce0000000a00 */
[----:B------:R-:W1:Y:S08]  /*20f0*/  LDC.64 R96, c[0x0][0x5b0] ;  /* 0x00016c00ff607b82 */ /* 0x000e700000000a00 */
[----:B------:R-:W2:Y:S01]  /*2100*/  LDC.64 R10, c[0x0][0x5a8] ;  /* 0x00016a00ff0a7b82 */ /* 0x000ea20000000a00 */
[-C--:B0-----:R-:W-:Y:S02]  /*2110*/  IMAD R8, R21, R14.reuse, RZ ;  /* 0x0000000e15087224 */ /* 0x081fe400078e02ff */
[----:B------:R-:W-:-:S04]  /*2120*/  IMAD.WIDE.U32 R20, R23, R14, R6 ;  /* 0x0000000e17147225 */ /* 0x000fc800078e0006 */
[----:B------:R-:W-:Y:S02]  /*2130*/  IMAD R103, R23, R15, R8 ;  /* 0x0000000f17677224 */ /* 0x000fe400078e0208 */
[-C--:B-1----:R-:W-:Y:S02]  /*2140*/  IMAD R8, R95, R96.reuse, RZ ;  /* 0x000000605f087224 */ /* 0x082fe400078e02ff */
[----:B------:R-:W-:Y:S02]  /*2150*/  IMAD.IADD R91, R21, 0x1, R103 ;  /* 0x00000001155b7824 */ /* 0x000fe400078e0267 */
[----:B------:R-:W-:Y:S02]  /*2160*/  IMAD.MOV.U32 R90, RZ, RZ, R20 ;  /* 0x000000ffff5a7224 */ /* 0x000fe400078e0014 */
[C---:B------:R-:W-:Y:S02]  /*2170*/  IMAD R109, R113.reuse, R97, R8 ;  /* 0x00000061716d7224 */ /* 0x040fe400078e0208 */
[----:B------:R-:W-:-:S04]  /*2180*/  IMAD.WIDE.U32 R8, R113, R96, R90 ;  /* 0x0000006071087225 */ /* 0x000fc800078e005a */
[----:B------:R-:W-:Y:S01]  /*2190*/  IMAD.IADD R5, R9, 0x1, R109 ;  /* 0x0000000109057824 */ /* 0x000fe200078e026d */
[----:B--2---:R-:W-:-:S04]  /*21a0*/  LEA R98, P1, R8, R10, 0x1 ;  /* 0x0000000a08627211 */ /* 0x004fc800078208ff */
[----:B------:R-:W-:-:S05]  /*21b0*/  LEA.HI.X R99, R8, R11, R5, 0x1, P1 ;  /* 0x0000000b08637211 */ /* 0x000fca00008f0c05 */
[----:B------:R-:W2:Y:S01]  /*21c0*/  @P0 LDG.E.LTC128B.U16 R5, desc[UR36][R98.64] ;  /* 0x0000002462050981 */ /* 0x000ea2000c1e1520 */
[----:B------:R-:W-:Y:S01]  /*21d0*/  ISETP.GT.AND P4, PT, R4, 0x1, PT ;  /* 0x000000010400780c */ /* 0x000fe20003f84270 */
[----:B------:R-:W-:Y:S01]  /*21e0*/  IMAD.WIDE.U32 R8, R113, R96, R6 ;  /* 0x0000006071087225 */ /* 0x000fe200078e0006 */
[----:B------:R-:W-:Y:S02]  /*21f0*/  BSSY B1, `(.L_x_30) ;  /* 0x0000013000017945 */ /* 0x000fe40003800000 */
[----:B------:R-:W-:Y:S01]  /*2200*/  P2R R107, PR, RZ, 0x10 ;  /* 0x00000010ff6b7803 */ /* 0x000fe20000000000 */
[----:B------:R-:W-:Y:S02]  /*2210*/  IMAD.IADD R9, R109, 0x1, R9 ;  /* 0x000000016d097824 */ /* 0x000fe400078e0209 */
[----:B------:R-:W-:-:S04]  /*2220*/  IMAD.WIDE.U32 R100, R23, R14, R8 ;  /* 0x0000000e17647225 */ /* 0x000fc800078e0008 */
[----:B------:R-:W-:Y:S01]  /*2230*/  IMAD.IADD R9, R103, 0x1, R101 ;  /* 0x0000000167097824 */ /* 0x000fe200078e0265 */
[----:B------:R-:W-:Y:S02]  /*2240*/  LEA R8, P2, R100, R10, 0x1 ;  /* 0x0000000a64087211 */ /* 0x000fe400078408ff */
[----:B------:R-:W-:Y:S02]  /*2250*/  SHF.L.U64.HI R101, R96, 0x3, R97 ;  /* 0x0000000360657819 */ /* 0x000fe40000010261 */
[----:B------:R-:W-:Y:S01]  /*2260*/  LEA.HI.X R9, R100, R11, R9, 0x1, P2 ;  /* 0x0000000b64097211 */ /* 0x000fe200010f0c09 */
[----:B------:R-:W-:Y:S02]  /*2270*/  IMAD.SHL.U32 R100, R96, 0x8, RZ ;  /* 0x0000000860647824 */ /* 0x000fe400078e00ff */
[----:B--2---:R-:W-:-:S04]  /*2280*/  IMAD.U32 R92, R5, 0x10000, RZ ;  /* 0x00010000055c7824 */ /* 0x004fc800078e00ff */
[----:B------:R-:W-:Y:S01]  /*2290*/  FMUL R15, R92, R89 ;  /* 0x000000595c0f7220 */ /* 0x000fe20000400000 */
[----:B------:R-:W-:-:S03]  /*22a0*/  LEA R92, P1, R104, UR4, 0x1 ;  /* 0x00000004685c7c11 */ /* 0x000fc6000f8208ff */
[----:B------:R-:W-:Y:S01]  /*22b0*/  FFMA R15, R56, R88, R15 ;  /* 0x00000058380f7223 */ /* 0x000fe2000000000f */
[----:B------:R-:W-:Y:S02]  /*22c0*/  LEA.HI.X R93, R104, UR5, R93, 0x1, P1 ;  /* 0x00000005685d7c11 */ /* 0x000fe400088f0c5d */
[----:B------:R-:W-:Y:S02]  /*22d0*/  ISETP.GT.AND P1, PT, R3, RZ, P4 ;  /* 0x000000ff0300720c */ /* 0x000fe40002724270 */
[----:B------:R-:W-:-:S05]  /*22e0*/  F2FP.BF16.F32.PACK_AB R15, RZ, R15 ;  /* 0x0000000fff0f723e */ /* 0x000fca00000010ff */
[----:B------:R0:W-:Y:S06]  /*22f0*/  @P0 STG.E.U16 desc[UR36][R92.64], R15 ;  /* 0x0000000f5c000986 */ /* 0x0001ec000c101524 */
[----:B------:R-:W-:Y:S05]  /*2300*/  @!P1 BRA `(.L_x_31) ;  /* 0x0000000000049947 */ /* 0x000fea0003800000 */
[----:B------:R1:W5:Y:S02]  /*2310*/  LDG.E.LTC128B.U16 R5, desc[UR36][R8.64+0x2] ;  /* 0x0000022408057981 */ /* 0x000364000c1e1520 */
.L_x_31:
[----:B------:R-:W-:Y:S05]  /*2320*/  BSYNC B1 ;  /* 0x0000000000017941 */ /* 0x000fea0003800000 */
.L_x_30:
[----:B------:R-:W-:Y:S01]  /*2330*/  IMAD.WIDE.U32 R104, R113, R96, R100 ;  /* 0x0000006071687225 */ /* 0x000fe200078e0064 */
[----:B------:R-:W-:-:S03]  /*2340*/  ISETP.GT.AND P0, PT, R3, 0x8, P6 ;  /* 0x000000080300780c */ /* 0x000fc60003704270 */
[----:B-----5:R-:W-:Y:S01]  /*2350*/  IMAD.U32 R56, R5, 0x10000, RZ ;  /* 0x0001000005387824 */ /* 0x020fe200078e00ff */
[----:B0-----:R-:W-:Y:S01]  /*2360*/  IADD3 R15, P2, R20, R104, RZ ;  /* 0x00000068140f7210 */ /* 0x001fe20007f5e0ff */
[----:B------:R-:W-:Y:S02]  /*2370*/  IMAD.IADD R109, R109, 0x1, R105 ;  /* 0x000000016d6d7824 */ /* 0x000fe400078e0269 */
[----:B------:R-:W-:Y:S02]  /*2380*/  FMUL R56, R56, R89 ;  /* 0x0000005938387220 */ /* 0x000fe40000400000 */
[----:B------:R-:W-:Y:S02]  /*2390*/  IMAD.X R98, R109, 0x1, R91, P2 ;  /* 0x000000016d627824 */ /* 0x000fe400010e065b */
[----:B------:R-:W-:Y:S01]  /*23a0*/  FFMA R57, R57, R88, R56 ;  /* 0x0000005839397223 */ /* 0x000fe20000000038 */
[----:B------:R-:W-:-:S04]  /*23b0*/  LEA R56, P2, R15, R10, 0x1 ;  /* 0x0000000a0f387211 */ /* 0x000fc800078408ff */
[----:B------:R-:W-:Y:S02]  /*23c0*/  F2FP.BF16.F32.PACK_AB R99, RZ, R57 ;  /* 0x00000039ff63723e */ /* 0x000fe400000010ff */
[----:B------:R-:W-:Y:S02]  /*23d0*/  LEA.HI.X R57, R15, R11, R98, 0x1, P2 ;  /* 0x0000000b0f397211 */ /* 0x000fe400010f0c62 */
[----:B------:R-:W-:Y:S01]  /*23e0*/  PRMT R15, R5, 0x7610, R15 ;  /* 0x00007610050f7816 */ /* 0x000fe2000000000f */
[----:B------:R0:W-:Y:S05]  /*23f0*/  @P1 STG.E.U16 desc[UR36][R92.64+0x2], R99 ;  /* 0x000002635c001986 */ /* 0x0001ea000c101524 */
[----:B------:R2:W3:Y:S01]  /*2400*/  @P0 LDG.E.LTC128B.U16 R15, desc[UR36][R56.64] ;  /* 0x00000024380f0981 */ /* 0x0004e2000c1e1520 */
[----:B------:R-:W-:Y:S01]  /*2410*/  IADD3 R104, P1, R6, R104, RZ ;  /* 0x0000006806687210 */ /* 0x000fe20007f3e0ff */
[----:B------:R-:W-:Y:S01]  /*2420*/  BSSY B1, `(.L_x_32) ;  /* 0x0000012000017945 */ /* 0x000fe20003800000 */
[----:B------:R-:W-:-:S03]  /*2430*/  SHF.L.U64.HI R111, R12, 0x4, R13 ;  /* 0x000000040c6f7819 */ /* 0x000fc6000001020d */
[----:B------:R-:W-:Y:S01]  /*2440*/  IMAD.X R105, R7, 0x1, R109, P1 ;  /* 0x0000000107697824 */ /* 0x000fe200008e066d */
[----:B------:R-:W-:Y:S01]  /*2450*/  ISETP.GT.AND P1, PT, R3, 0x8, P4 ;  /* 0x000000080300780c */ /* 0x000fe20002724270 */
[----:B------:R-:W-:Y:S02]  /*2460*/  IMAD.SHL.U32 R109, R12, 0x10, RZ ;  /* 0x000000100c6d7824 */ /* 0x000fe400078e00ff */
[----:B------:R-:W-:-:S03]  /*2470*/  IMAD.WIDE.U32 R104, R23, R14, R104 ;  /* 0x0000000e17687225 */ /* 0x000fc600078e0068 */
[----:B--2---:R-:W-:Y:S01]  /*2480*/  LEA R56, P3, R104, R10, 0x1 ;  /* 0x0000000a68387211 */ /* 0x004fe200078608ff */
[----:B---3--:R-:W-:-:S04]  /*2490*/  IMAD.U32 R98, R15, 0x10000, RZ ;  /* 0x000100000f627824 */ /* 0x008fc800078e00ff */
[----:B------:R-:W-:Y:S01]  /*24a0*/  FMUL R5, R98, R89 ;  /* 0x0000005962057220 */ /* 0x000fe20000400000 */
[----:B------:R-:W-:-:S03]  /*24b0*/  IADD3 R98, P2, R109, R92, RZ ;  /* 0x0000005c6d627210 */ /* 0x000fc60007f5e0ff */
[----:B------:R-:W-:Y:S01]  /*24c0*/  FFMA R5, R58, R88, R5 ;  /* 0x000000583a057223 */ /* 0x000fe20000000005 */
[----:B------:R-:W-:Y:S02]  /*24d0*/  IMAD.IADD R58, R103, 0x1, R105 ;  /* 0x00000001673a7824 */ /* 0x000fe400078e0269 */
[----:B0-----:R-:W-:Y:S02]  /*24e0*/  IMAD.X R99, R111, 0x1, R93, P2 ;  /* 0x000000016f637824 */ /* 0x001fe400010e065d */
[----:B------:R-:W-:Y:S02]  /*24f0*/  F2FP.BF16.F32.PACK_AB R5, RZ, R5 ;  /* 0x00000005ff05723e */ /* 0x000fe400000010ff */
[----:B------:R-:W-:-:S03]  /*2500*/  LEA.HI.X R57, R104, R11, R58, 0x1, P3 ;  /* 0x0000000b68397211 */ /* 0x000fc600018f0c3a */
[----:B------:R0:W-:Y:S01]  /*2510*/  @P0 STG.E.U16 desc[UR36][R98.64], R5 ;  /* 0x0000000562000986 */ /* 0x0001e2000c101524 */
[----:B------:R-:W-:Y:S05]  /*2520*/  @!P1 BRA `(.L_x_33) ;  /* 0x0000000000049947 */ /* 0x000fea0003800000 */
[----:B------:R2:W5:Y:S02]  /*2530*/  LDG.E.LTC128B.U16 R15, desc[UR36][R56.64+0x2] ;  /* 0x00000224380f7981 */ /* 0x000564000c1e1520 */
.L_x_33:
[----:B------:R-:W-:Y:S05]  /*2540*/  BSYNC B1 ;  /* 0x0000000000017941 */ /* 0x000fea0003800000 */
.L_x_32:
[C---:B-----5:R-:W-:Y:S01]  /*2550*/  IMAD.U32 R58, R15.reuse, 0x10000, RZ ;  /* 0x000100000f3a7824 */ /* 0x060fe200078e00ff */
[----:B------:R-:W-:Y:S01]  /*2560*/  ISETP.GT.AND P4, PT, R4, 0x8, PT ;  /* 0x000000080400780c */ /* 0x000fe20003f84270 */
[----:B------:R-:W-:Y:S01]  /*2570*/  BSSY B1, `(.L_x_34) ;  /* 0x000000d000017945 */ /* 0x000fe20003800000 */
[----:B------:R-:W-:Y:S01]  /*2580*/  PRMT R104, R15, 0x7610, R104 ;  /* 0x000076100f687816 */ /* 0x000fe20000000068 */
[----:B------:R-:W-:Y:S01]  /*2590*/  FMUL R58, R58, R89 ;  /* 0x000000593a3a7220 */ /* 0x000fe20000400000 */
[----:B------:R-:W-:Y:S02]  /*25a0*/  ISETP.GT.AND P0, PT, R3, RZ, P4 ;  /* 0x000000ff0300720c */ /* 0x000fe40002704270 */
[----:B------:R-:W-:Y:S01]  /*25b0*/  P2R R108, PR, RZ, 0x10 ;  /* 0x00000010ff6c7803 */ /* 0x000fe20000000000 */
[----:B------:R-:W-:Y:S01]  /*25c0*/  FFMA R58, R59, R88, R58 ;  /* 0x000000583b3a7223 */ /* 0x000fe2000000003a */
[----:B------:R-:W-:-:S04]  /*25d0*/  IMAD.MOV.U32 R59, RZ, RZ, R99 ;  /* 0x000000ffff3b7224 */ /* 0x000fc800078e0063 */
[----:B------:R-:W-:-:S04]  /*25e0*/  F2FP.BF16.F32.PACK_AB R58, RZ, R58 ;  /* 0x0000003aff3a723e */ /* 0x000fc800000010ff */
[----:B0-----:R-:W-:Y:S01]  /*25f0*/  PRMT R5, R58, 0x7610, R5 ;  /* 0x000076103a057816 */ /* 0x001fe20000000005 */
[----:B------:R-:W-:-:S05]  /*2600*/  IMAD.MOV.U32 R58, RZ, RZ, R98 ;  /* 0x000000ffff3a7224 */ /* 0x000fca00078e0062 */
[----:B------:R0:W-:Y:S01]  /*2610*/  @P1 STG.E.U16 desc[UR36][R58.64+0x2], R5 ;  /* 0x000002053a001986 */ /* 0x0001e2000c101524 */
[----:B------:R-:W-:Y:S05]  /*2620*/  @!P0 BRA `(.L_x_35) ;  /* 0x0000000000048947 */ /* 0x000fea0003800000 */
[----:B------:R3:W5:Y:S02]  /*2630*/  LDG.E.LTC128B.U16 R104, desc[UR36][R8.64+0x10] ;  /* 0x0000102408687981 */ /* 0x000764000c1e1520 */
.L_x_35:
[----:B------:R-:W-:Y:S05]  /*2640*/  BSYNC B1 ;  /* 0x0000000000017941 */ /* 0x000fea0003800000 */
.L_x_34:
[----:B-----5:R-:W-:Y:S01]  /*2650*/  IMAD.U32 R106, R104, 0x10000, RZ ;  /* 0x00010000686a7824 */ /* 0x020fe200078e00ff */
[C---:B------:R-:W-:Y:S01]  /*2660*/  SHF.L.U64.HI R15, R12.reuse, 0x8, R13 ;  /* 0x000000080c0f7819 */ /* 0x040fe2000001020d */
[----:B0-----:R-:W-:Y:S01]  /*2670*/  IMAD.SHL.U32 R5, R12, 0x100, RZ ;  /* 0x000001000c057824 */ /* 0x001fe200078e00ff */
[----:B------:R-:W-:Y:S01]  /*2680*/  ISETP.GT.AND P3, PT, R4, 0x9, PT ;  /* 0x000000090400780c */ /* 0x000fe20003f64270 */
[----:B------:R-:W-:Y:S01]  /*2690*/  FMUL R105, R106, R89 ;  /* 0x000000596a697220 */ /* 0x000fe20000400000 */
[----:B------:R-:W-:Y:S02]  /*26a0*/  BSSY B1, `(.L_x_36) ;  /* 0x000000a000017945 */ /* 0x000fe40003800000 */
[----:B------:R-:W-:Y:S01]  /*26b0*/  IADD3 R12, P1, P2, R5, R92, R109 ;  /* 0x0000005c050c7210 */ /* 0x000fe20007a3e06d */
[----:B------:R-:W-:-:S03]  /*26c0*/  FFMA R105, R60, R88, R105 ;  /* 0x000000583c697223 */ /* 0x000fc60000000069 */
[----:B------:R-:W-:Y:S02]  /*26d0*/  IADD3.X R13, R15, R93, R111, P1, P2 ;  /* 0x0000005d0f0d7210 */ /* 0x000fe40000fe446f */
[----:B------:R-:W-:Y:S02]  /*26e0*/  F2FP.BF16.F32.PACK_AB R60, RZ, R105 ;  /* 0x00000069ff3c723e */ /* 0x000fe400000010ff */
[----:B------:R-:W-:Y:S02]  /*26f0*/  ISETP.GT.AND P1, PT, R3, RZ, P3 ;  /* 0x000000ff0300720c */ /* 0x000fe40001f24270 */
[----:B------:R-:W-:Y:S01]  /*2700*/  P2R R105, PR, RZ, 0x8 ;  /* 0x00000008ff697803 */ /* 0x000fe20000000000 */
[----:B------:R0:W-:Y:S10]  /*2710*/  @P0 STG.E.U16 desc[UR36][R92.64+0x10], R60 ;  /* 0x0000103c5c000986 */ /* 0x0001f4000c101524 */
[----:B------:R-:W-:Y:S05]  /*2720*/  @!P1 BRA `(.L_x_37) ;  /* 0x0000000000049947 */ /* 0x000fea0003800000 */
[----:B------:R4:W5:Y:S02]  /*2730*/  LDG.E.LTC128B.U16 R104, desc[UR36][R8.64+0x12] ;  /* 0x0000122408687981 */ /* 0x000964000c1e1520 */
.L_x_37:
[----:B------:R-:W-:Y:S05]  /*2740*/  BSYNC B1 ;  /* 0x0000000000017941 */ /* 0x000fea0003800000 */
.L_x_36:
[----:B0----5:R-:W-:Y:S01]  /*2750*/  IMAD.U32 R60, R104, 0x10000, RZ ;  /* 0x00010000683c7824 */ /* 0x021fe200078e00ff */
[----:B------:R-:W-:Y:S01]  /*2760*/  ISETP.GT.AND P0, PT, R3, 0x8, P4 ;  /* 0x000000080300780c */ /* 0x000fe20002704270 */
[----:B------:R-:W-:Y:S02]  /*2770*/  BSSY B1, `(.L_x_38) ;  /* 0x000000a000017945 */ /* 0x000fe40003800000 */
[----:B------:R-:W-:-:S04]  /*2780*/  FMUL R60, R60, R89 ;  /* 0x000000593c3c7220 */ /* 0x000fc80000400000 */
[----:B------:R-:W-:Y:S01]  /*2790*/  FFMA R60, R61, R88, R60 ;  /* 0x000000583d3c7223 */ /* 0x000fe2000000003c */
[----:B------:R-:W-:-:S04]  /*27a0*/  @P1 IMAD.MOV.U32 R61, RZ, RZ, R93 ;  /* 0x000000ffff3d1224 */ /* 0x000fc800078e005d */
[----:B------:R-:W-:-:S04]  /*27b0*/  F2FP.BF16.F32.PACK_AB R60, RZ, R60 ;  /* 0x0000003cff3c723e */ /* 0x000fc800000010ff */
[----:B------:R-:W-:Y:S01]  /*27c0*/  PRMT R106, R60, 0x7610, R106 ;  /* 0x000076103c6a7816 */ /* 0x000fe2000000006a */
[----:B------:R-:W-:-:S05]  /*27d0*/  @P1 IMAD.MOV.U32 R60, RZ, RZ, R92 ;  /* 0x000000ffff3c1224 */ /* 0x000fca00078e005c */
[----:B------:R0:W-:Y:S01]  /*27e0*/  @P1 STG.E.U16 desc[UR36][R60.64+0x12], R106 ;  /* 0x0000126a3c001986 */ /* 0x0001e2000c101524 */
[----:B------:R-:W-:Y:S05]  /*27f0*/  @!P0 BRA `(.L_x_39) ;  /* 0x0000000000048947 */ /* 0x000fea0003800000 */
[----:B------:R0:W5:Y:S02]  /*2800*/  LDG.E.LTC128B.U16 R104, desc[UR36][R56.64+0x10] ;  /* 0x0000102438687981 */ /* 0x000164000c1e1520 */
.L_x_39:
[----:B------:R-:W-:Y:S05]  /*2810*/  BSYNC B1 ;  /* 0x0000000000017941 */ /* 0x000fea0003800000 */
.L_x_38:
[----:B0----5:R-:W-:Y:S01]  /*2820*/  IMAD.U32 R60, R104, 0x10000, RZ ;  /* 0x00010000683c7824 */ /* 0x021fe200078e00ff */
[----:B------:R-:W-:Y:S01]  /*2830*/  ISETP.GT.AND P1, PT, R3, 0x8, P3 ;  /* 0x000000080300780c */ /* 0x000fe20001f24270 */
[----:B------:R-:W-:Y:S02]  /*2840*/  BSSY B1, `(.L_x_40) ;  /* 0x0000007000017945 */ /* 0x000fe40003800000 */
[----:B------:R-:W-:-:S04]  /*2850*/  FMUL R61, R60, R89 ;  /* 0x000000593c3d7220 */ /* 0x000fc80000400000 */
[----:B------:R-:W-:-:S05]  /*2860*/  FFMA R61, R62, R88, R61 ;  /* 0x000000583e3d7223 */ /* 0x000fca000000003d */
[----:B------:R-:W-:-:S05]  /*2870*/  F2FP.BF16.F32.PACK_AB R61, RZ, R61 ;  /* 0x0000003dff3d723e */ /* 0x000fca00000010ff */
[----:B------:R0:W-:Y:S01]  /*2880*/  @P0 STG.E.U16 desc[UR36][R58.64+0x10], R61 ;  /* 0x0000103d3a000986 */ /* 0x0001e2000c101524 */
[----:B------:R-:W-:Y:S05]  /*2890*/  @!P1 BRA `(.L_x_41) ;  /* 0x0000000000049947 */ /* 0x000fea0003800000 */
[----:B------:R0:W5:Y:S02]  /*28a0*/  LDG.E.LTC128B.U16 R104, desc[UR36][R56.64+0x12] ;  /* 0x0000122438687981 */ /* 0x000164000c1e1520 */
.L_x_41:
[----:B------:R-:W-:Y:S05]  /*28b0*/  BSYNC B1 ;  /* 0x0000000000017941 */ /* 0x000fea0003800000 */
.L_x_40:
[----:B-----5:R-:W-:Y:S01]  /*28c0*/  IMAD.U32 R60, R104, 0x10000, RZ ;  /* 0x00010000683c7824 */ /* 0x020fe200078e00ff */
[----:B------:R-:W-:Y:S01]  /*28d0*/  IADD3 R113, P0, R113, 0x80, RZ ;  /* 0x0000008071717810 */ /* 0x000fe20007f1e0ff */
[----:B------:R-:W-:Y:S01]  /*28e0*/  BSSY B1, `(.L_x_42) ;  /* 0x000000b000017945 */ /* 0x000fe20003800000 */
[----:B------:R-:W-:Y:S01]  /*28f0*/  ISETP.GT.AND P2, PT, R4, 0x10, PT ;  /* 0x000000100400780c */ /* 0x000fe20003f44270 */
[----:B------:R-:W-:Y:S02]  /*2900*/  FMUL R60, R60, R89 ;  /* 0x000000593c3c7220 */ /* 0x000fe40000400000 */
[----:B------:R-:W-:Y:S01]  /*2910*/  IMAD.X R95, RZ, RZ, R95, P0 ;  /* 0x000000ffff5f7224 */ /* 0x000fe200000e065f */
[----:B------:R-:W-:Y:S01]  /*2920*/  ISETP.GT.AND P0, PT, R3, RZ, P2 ;  /* 0x000000ff0300720c */ /* 0x000fe20001704270 */
[----:B------:R-:W-:Y:S01]  /*2930*/  FFMA R60, R63, R88, R60 ;  /* 0x000000583f3c7223 */ /* 0x000fe2000000003c */
[----:B------:R-:W-:-:S04]  /*2940*/  P2R R106, PR, RZ, 0x4 ;  /* 0x00000004ff6a7803 */ /* 0x000fc80000000000 */
[----:B------:R-:W-:-:S05]  /*2950*/  F2FP.BF16.F32.PACK_AB R60, RZ, R60 ;  /* 0x0000003cff3c723e */ /* 0x000fca00000010ff */
[----:B------:R0:W-:Y:S02]  /*2960*/  @P1 STG.E.U16 desc[UR36][R58.64+0x12], R60 ;  /* 0x0000123c3a001986 */ /* 0x0001e4000c101524 */
[----:B------:R-:W-:Y:S05]  /*2970*/  @!P0 BRA `(.L_x_43) ;  /* 0x0000000000048947 */ /* 0x000fea0003800000 */
[----:B------:R0:W5:Y:S02]  /*2980*/  LDG.E.LTC128B.U16 R104, desc[UR36][R8.64+0x20] ;  /* 0x0000202408687981 */ /* 0x000164000c1e1520 */
.L_x_43:
[----:B------:R-:W-:Y:S05]  /*2990*/  BSYNC B1 ;  /* 0x0000000000017941 */ /* 0x000fea0003800000 */
.L_x_42:
[----:B0----5:R-:W-:Y:S01]  /*29a0*/  IMAD.U32 R60, R104, 0x10000, RZ ;  /* 0x00010000683c7824 */ /* 0x021fe200078e00ff */
[----:B------:R-:W-:Y:S01]  /*29b0*/  ISETP.GT.AND P1, PT, R4, 0x11, PT ;  /* 0x000000110400780c */ /* 0x000fe20003f24270 */
[-C--:B------:R-:W-:Y:S01]  /*29c0*/  IMAD.WIDE.U32 R62, R113, R96.reuse, R6 ;  /* 0x00000060713e7225 */ /* 0x080fe200078e0006 */
[----:B------:R-:W-:Y:S03]  /*29d0*/  BSSY B1, `(.L_x_44) ;  /* 0x0000021000017945 */ /* 0x000fe60003800000 */
[----:B------:R-:W-:Y:S01]  /*29e0*/  FMUL R21, R60, R89 ;  /* 0x000000593c157220 */ /* 0x000fe20000400000 */
[----:B------:R-:W-:-:S03]  /*29f0*/  IMAD R60, R95, R96, RZ ;  /* 0x000000605f3c7224 */ /* 0x000fc600078e02ff */
[----:B------:R-:W-:Y:S01]  /*2a00*/  FFMA R21, R64, R88, R21 ;  /* 0x0000005840157223 */ /* 0x000fe20000000015 */
[C---:B------:R-:W-:Y:S02]  /*2a10*/  IMAD R109, R113.reuse, R97, R60 ;  /* 0x00000061716d7224 */ /* 0x040fe400078e023c */
[----:B------:R-:W-:Y:S02]  /*2a20*/  IMAD.WIDE.U32 R60, R113, R96, R90 ;  /* 0x00000060713c7225 */ /* 0x000fe400078e005a */
[----:B------:R-:W-:Y:S02]  /*2a30*/  F2FP.BF16.F32.PACK_AB R21, RZ, R21 ;  /* 0x00000015ff15723e */ /* 0x000fe400000010ff */
[----:B------:R-:W-:Y:S02]  /*2a40*/  IMAD.IADD R63, R109, 0x1, R63 ;  /* 0x000000016d3f7824 */ /* 0x000fe400078e023f */
[----:B------:R-:W-:Y:S01]  /*2a50*/  PRMT R95, R21, 0x7610, R95 ;  /* 0x00007610155f7816 */ /* 0x000fe2000000005f */
[----:B------:R-:W-:-:S02]  /*2a60*/  IMAD.IADD R21, R61, 0x1, R109 ;  /* 0x000000013d157824 */ /* 0x000fc400078e026d */
[----:B------:R-:W-:Y:S02]  /*2a70*/  IMAD.WIDE.U32 R96, R113, R96, R100 ;  /* 0x0000006071607225 */ /* 0x000fe400078e0064 */
[----:B------:R0:W-:Y:S02]  /*2a80*/  @P0 STG.E.U16 desc[UR36][R92.64+0x20], R95 ;  /* 0x0000205f5c000986 */ /* 0x0001e4000c101524 */
[----:B------:R-:W-:Y:S02]  /*2a90*/  IMAD.IADD R109, R109, 0x1, R97 ;  /* 0x000000016d6d7824 */ /* 0x000fe400078e0261 */
[----:B0-----:R-:W-:Y:S01]  /*2aa0*/  IMAD.WIDE.U32 R94, R23, R14, R62 ;  /* 0x0000000e175e7225 */ /* 0x001fe200078e003e */
[----:B------:R-:W-:-:S04]  /*2ab0*/  LEA R62, P0, R60, R10, 0x1 ;  /* 0x0000000a3c3e7211 */ /* 0x000fc800078008ff */
[----:B------:R-:W-:Y:S01]  /*2ac0*/  LEA.HI.X R63, R60, R11, R21, 0x1, P0 ;  /* 0x0000000b3c3f7211 */ /* 0x000fe200000f0c15 */
[----:B------:R-:W-:Y:S01]  /*2ad0*/  IMAD.IADD R21, R103, 0x1, R95 ;  /* 0x0000000167157824 */ /* 0x000fe200078e025f */
[----:B------:R-:W-:-:S04]  /*2ae0*/  LEA R60, P0, R94, R10, 0x1 ;  /* 0x0000000a5e3c7211 */ /* 0x000fc800078008ff */
[----:B------:R-:W-:Y:S02]  /*2af0*/  LEA.HI.X R61, R94, R11, R21, 0x1, P0 ;  /* 0x0000000b5e3d7211 */ /* 0x000fe400000f0c15 */
[----:B------:R-:W-:-:S05]  /*2b00*/  IADD3 R64, P0, R20, R96, RZ ;  /* 0x0000006014407210 */ /* 0x000fca0007f1e0ff */
[----:B------:R-:W-:Y:S01]  /*2b10*/  IMAD.X R90, R109, 0x1, R91, P0 ;  /* 0x000000016d5a7824 */ /* 0x000fe200000e065b */
[----:B------:R-:W-:-:S05]  /*2b20*/  IADD3 R20, P0, R6, R96, RZ ;  /* 0x0000006006147210 */ /* 0x000fca0007f1e0ff */
[----:B------:R-:W-:Y:S01]  /*2b30*/  IMAD.X R21, R7, 0x1, R109, P0 ;  /* 0x0000000107157824 */ /* 0x000fe200000e066d */
[----:B------:R-:W-:Y:S01]  /*2b40*/  LEA R6, P0, R64, R10, 0x1 ;  /* 0x0000000a40067211 */ /* 0x000fe200078008ff */
[----:B------:R-:W-:-:S03]  /*2b50*/  IMAD.WIDE.U32 R20, R23, R14, R20 ;  /* 0x0000000e17147225 */ /* 0x000fc600078e0014 */
[----:B------:R-:W-:Y:S02]  /*2b60*/  LEA.HI.X R7, R64, R11, R90, 0x1, P0 ;  /* 0x0000000b40077211 */ /* 0x000fe400000f0c5a */
[----:B------:R-:W-:Y:S01]  /*2b70*/  P2R R23, PR, RZ, 0x2 ;  /* 0x00000002ff177803 */ /* 0x000fe20000000000 */
[----:B------:R-:W-:Y:S01]  /*2b80*/  IMAD.IADD R103, R103, 0x1, R21 ;  /* 0x0000000167677824 */ /* 0x000fe200078e0215 */
[----:B------:R-:W-:-:S04]  /*2b90*/  LEA R10, P0, R20, R10, 0x1 ;  /* 0x0000000a140a7211 */ /* 0x000fc800078008ff */
[----:B------:R-:W-:Y:S02]  /*2ba0*/  LEA.HI.X R11, R20, R11, R103, 0x1, P0 ;  /* 0x0000000b140b7211 */ /* 0x000fe400000f0c67 */
[----:B------:R-:W-:-:S13]  /*2bb0*/  ISETP.GT.AND P0, PT, R3, RZ, P1 ;  /* 0x000000ff0300720c */ /* 0x000fda0000f04270 */
[----:B------:R-:W-:Y:S05]  /*2bc0*/  @!P0 BRA `(.L_x_45) ;  /* 0x0000000000048947 */ /* 0x000fea0003800000 */
[----:B------:R0:W5:Y:S02]  /*2bd0*/  LDG.E.LTC128B.U16 R104, desc[UR36][R8.64+0x22] ;  /* 0x0000222408687981 */ /* 0x000164000c1e1520 */
.L_x_45:
[----:B------:R-:W-:Y:S05]  /*2be0*/  BSYNC B1 ;  /* 0x0000000000017941 */ /* 0x000fea0003800000 */
.L_x_44:
[----:B-----5:R-:W-:Y:S01]  /*2bf0*/  IMAD.U32 R14, R104, 0x10000, RZ ;  /* 0x00010000680e7824 */ /* 0x020fe200078e00ff */
[----:B------:R-:W-:Y:S01]  /*2c00*/  BSSY B1, `(.L_x_46) ;  /* 0x000000a000017945 */ /* 0x000fe20003800000 */
[----:B------:R-:W-:Y:S02]  /*2c10*/  @P0 IMAD.MOV.U32 R20, RZ, RZ, R92 ;  /* 0x000000ffff140224 */ /* 0x000fe400078e005c */
[----:B------:R-:W-:Y:S01]  /*2c20*/  FMUL R14, R14, R89 ;  /* 0x000000590e0e7220 */ /* 0x000fe20000400000 */
[----:B------:R-:W-:-:S03]  /*2c30*/  @P0 IMAD.MOV.U32 R21, RZ, RZ, R93 ;  /* 0x000000ffff150224 */ /* 0x000fc600078e005d */
[----:B------:R-:W-:-:S05]  /*2c40*/  FFMA R14, R65, R88, R14 ;  /* 0x00000058410e7223 */ /* 0x000fca000000000e */
[----:B------:R-:W-:-:S05]  /*2c50*/  F2FP.BF16.F32.PACK_AB R14, RZ, R14 ;  /* 0x0000000eff0e723e */ /* 0x000fca00000010ff */
[----:B------:R0:W-:Y:S01]  /*2c60*/  @P0 STG.E.U16 desc[UR36][R20.64+0x22], R14 ;  /* 0x0000220e14000986 */ /* 0x0001e2000c101524 */
[----:B------:R-:W-:-:S13]  /*2c70*/  ISETP.GT.AND P0, PT, R3, 0x8, P2 ;  /* 0x000000080300780c */ /* 0x000fda0001704270 */
[----:B0-----:R-:W-:Y:S05]  /*2c80*/  @!P0 BRA `(.L_x_47) ;  /* 0x0000000000048947 */ /* 0x001fea0003800000 */
[----:B------:R0:W5:Y:S02]  /*2c90*/  LDG.E.LTC128B.U16 R104, desc[UR36][R56.64+0x20] ;  /* 0x0000202438687981 */ /* 0x000164000c1e1520 */
.L_x_47:
[----:B------:R-:W-:Y:S05]  /*2ca0*/  BSYNC B1 ;  /* 0x0000000000017941 */ /* 0x000fea0003800000 */
.L_x_46:
[----:B-----5:R-:W-:Y:S01]  /*2cb0*/  SHF.L.U32 R14, R104, 0x10, RZ ;  /* 0x00000010680e7819 */ /* 0x020fe200000006ff */
[----:B------:R-:W-:Y:S04]  /*2cc0*/  BSSY B1, `(.L_x_48) ;  /* 0x0000008000017945 */ /* 0x000fe80003800000 */
[----:B------:R-:W-:-:S04]  /*2cd0*/  FMUL R21, R14, R89 ;  /* 0x000000590e157220 */ /* 0x000fc80000400000 */
[----:B------:R-:W-:-:S05]  /*2ce0*/  FFMA R21, R66, R88, R21 ;  /* 0x0000005842157223 */ /* 0x000fca0000000015 */
[----:B------:R-:W-:-:S05]  /*2cf0*/  F2FP.BF16.F32.PACK_AB R21, RZ, R21 ;  /* 0x00000015ff15723e */ /* 0x000fca00000010ff */
[----:B------:R0:W-:Y:S01]  /*2d00*/  @P0 STG.E.U16 desc[UR36][R58.64+0x20], R21 ;  /* 0x000020153a000986 */ /* 0x0001e2000c101524 */
[----:B------:R-:W-:-:S13]  /*2d10*/  ISETP.GT.AND P0, PT, R3, 0x8, P1 ;  /* 0x000000080300780c */ /* 0x000fda0000f04270 */
[----:B0-----:R-:W-:Y:S05]  /*2d20*/  @!P0 BRA `(.L_x_49) ;  /* 0x0000000000048947 */ /* 0x001fea0003800000 */
[----:B------:R0:W5:Y:S02]  /*2d30*/  LDG.E.LTC128B.U16 R104, desc[UR36][R56.64+0x22] ;  /* 0x0000222438687981 */ /* 0x000164000c1e1520 */
.L_x_49:
[----:B------:R-:W-:Y:S05]  /*2d40*/  BSYNC B1 ;  /* 0x0000000000017941 */ /* 0x000fea0003800000 */
.L_x_48:
[----:B-----5:R-:W-:Y:S01]  /*2d50*/  IMAD.U32 R14, R104, 0x10000, RZ ;  /* 0x00010000680e7824 */ /* 0x020fe200078e00ff */
[----:B------:R-:W-:Y:S01]  /*2d60*/  ISETP.GT.AND P2, PT, R4, 0x18, PT ;  /* 0x000000180400780c */ /* 0x000fe20003f44270 */
[----:B------:R-:W-:Y:S02]  /*2d70*/  BSSY B1, `(.L_x_50) ;  /* 0x0000009000017945 */ /* 0x000fe40003800000 */
[----:B------:R-:W-:Y:S01]  /*2d80*/  FMUL R14, R14, R89 ;  /* 0x000000590e0e7220 */ /* 0x000fe20000400000 */
[----:B------:R-:W-:-:S03]  /*2d90*/  P2R R90, PR, RZ, 0x4 ;  /* 0x00000004ff5a7803 */ /* 0x000fc60000000000 */
[----:B------:R-:W-:-:S05]  /*2da0*/  FFMA R14, R67, R88, R14 ;  /* 0x00000058430e7223 */ /* 0x000fca000000000e */
[----:B------:R-:W-:-:S05]  /*2db0*/  F2FP.BF16.F32.PACK_AB R14, RZ, R14 ;  /* 0x0000000eff0e723e */ /* 0x000fca00000010ff */
[----:B------:R0:W-:Y:S01]  /*2dc0*/  @P0 STG.E.U16 desc[UR36][R58.64+0x22], R14 ;  /* 0x0000220e3a000986 */ /* 0x0001e2000c101524 */
[----:B------:R-:W-:-:S13]  /*2dd0*/  ISETP.GT.AND P0, PT, R3, RZ, P2 ;  /* 0x000000ff0300720c */ /* 0x000fda0001704270 */
[----:B0-----:R-:W-:Y:S05]  /*2de0*/  @!P0 BRA `(.L_x_51) ;  /* 0x0000000000048947 */ /* 0x001fea0003800000 */
[----:B------:R0:W5:Y:S02]  /*2df0*/  LDG.E.LTC128B.U16 R104, desc[UR36][R8.64+0x30] ;  /* 0x0000302408687981 */ /* 0x000164000c1e1520 */
.L_x_51:
[----:B------:R-:W-:Y:S05]  /*2e00*/  BSYNC B1 ;  /* 0x0000000000017941 */ /* 0x000fea0003800000 */
.L_x_50:
[----:B-----5:R-:W-:Y:S01]  /*2e10*/  IMAD.U32 R14, R104, 0x10000, RZ ;  /* 0x00010000680e7824 */ /* 0x020fe200078e00ff */
[----:B------:R-:W-:Y:S01]  /*2e20*/  ISETP.GT.AND P1, PT, R4, 0x19, PT ;  /* 0x000000190400780c */ /* 0x000fe20003f24270 */
[----:B------:R-:W-:Y:S01]  /*2e30*/  @P0 IMAD.MOV.U32 R20, RZ, RZ, R92 ;  /* 0x000000ffff140224 */ /* 0x000fe200078e005c */
[----:B------:R-:W-:Y:S01]  /*2e40*/  BSSY B1, `(.L_x_52) ;  /* 0x000000b000017945 */ /* 0x000fe20003800000 */
[----:B------:R-:W-:-:S04]  /*2e50*/  FMUL R21, R14, R89 ;  /* 0x000000590e157220 */ /* 0x000fc80000400000 */
[----:B------:R-:W-:Y:S01]  /*2e60*/  FFMA R21, R68, R88, R21 ;  /* 0x0000005844157223 */ /* 0x000fe20000000015 */
[----:B------:R-:W-:-:S04]  /*2e70*/  P2R R68, PR, RZ, 0x2 ;  /* 0x00000002ff447803 */ /* 0x000fc80000000000 */
[----:B------:R-:W-:-:S04]  /*2e80*/  F2FP.BF16.F32.PACK_AB R21, RZ, R21 ;  /* 0x00000015ff15723e */ /* 0x000fc800000010ff */
[----:B------:R-:W-:Y:S01]  /*2e90*/  PRMT R14, R21, 0x7610, R14 ;  /* 0x00007610150e7816 */ /* 0x000fe2000000000e */
[----:B------:R-:W-:-:S05]  /*2ea0*/  @P0 IMAD.MOV.U32 R21, RZ, RZ, R93 ;  /* 0x000000ffff150224 */ /* 0x000fca00078e005d */
[----:B------:R0:W-:Y:S01]  /*2eb0*/  @P0 STG.E.U16 desc[UR36][R20.64+0x30], R14 ;  /* 0x0000300e14000986 */ /* 0x0001e2000c101524 */
[----:B------:R-:W-:-:S13]  /*2ec0*/  ISETP.GT.AND P0, PT, R3, RZ, P1 ;  /* 0x000000ff0300720c */ /* 0x000fda0000f04270 */
[----:B0-----:R-:W-:Y:S05]  /*2ed0*/  @!P0 BRA `(.L_x_53) ;  /* 0x0000000000048947 */ /* 0x001fea0003800000 */
[----:B------:R0:W5:Y:S02]  /*2ee0*/  LDG.E.LTC128B.U16 R104, desc[UR36][R8.64+0x32] ;  /* 0x0000322408687981 */ /* 0x000164000c1e1520 */
.L_x_53:
[----:B------:R-:W-:Y:S05]  /*2ef0*/  BSYNC B1 ;  /* 0x0000000000017941 */ /* 0x000fea0003800000 */
.L_x_52:
        /* <DEDUP_REMOVED lines=11> */
.L_x_55:
[----:B------:R-:W-:Y:S05]  /*2fb0*/  BSYNC B1 ;  /* 0x0000000000017941 */ /* 0x000fea0003800000 */
.L_x_54:
[----:B-----5:R-:W-:Y:S01]  /*2fc0*/  IMAD.U32 R14, R104, 0x10000, RZ ;  /* 0x00010000680e7824 */ /* 0x020fe200078e00ff */
[----:B------:R-:W-:Y:S03]  /*2fd0*/  BSSY B1, `(.L_x_56) ;  /* 0x0000008000017945 */ /* 0x000fe60003800000 */
[----:B------:R-:W-:-:S04]  /*2fe0*/  FMUL R21, R14, R89 ;  /* 0x000000590e157220 */ /* 0x000fc80000400000 */
[----:B------:R-:W-:-:S05]  /*2ff0*/  FFMA R21, R70, R88, R21 ;  /* 0x0000005846157223 */ /* 0x000fca0000000015 */
[----:B------:R-:W-:-:S05]  /*3000*/  F2FP.BF16.F32.PACK_AB R21, RZ, R21 ;  /* 0x00000015ff15723e */ /* 0x000fca00000010ff */
[----:B------:R0:W-:Y:S01]  /*3010*/  @P0 STG.E.U16 desc[UR36][R58.64+0x30], R21 ;  /* 0x000030153a000986 */ /* 0x0001e2000c101524 */
[----:B------:R-:W-:-:S13]  /*3020*/  ISETP.GT.AND P0, PT, R3, 0x8, P1 ;  /* 0x000000080300780c */ /* 0x000fda0000f04270 */
[----:B0-----:R-:W-:Y:S05]  /*3030*/  @!P0 BRA `(.L_x_57) ;  /* 0x0000000000048947 */ /* 0x001fea0003800000 */
[----:B------:R0:W5:Y:S02]  /*3040*/  LDG.E.LTC128B.U16 R104, desc[UR36][R56.64+0x32] ;  /* 0x0000322438687981 */ /* 0x000164000c1e1520 */
.L_x_57:
[----:B------:R-:W-:Y:S05]  /*3050*/  BSYNC B1 ;  /* 0x0000000000017941 */ /* 0x000fea0003800000 */
.L_x_56:
        /* <DEDUP_REMOVED lines=11> */
.L_x_59:
[----:B------:R-:W-:Y:S05]  /*3110*/  BSYNC B1 ;  /* 0x0000000000017941 */ /* 0x000fea0003800000 */
.L_x_58:
[----:B-----5:R-:W-:Y:S01]  /*3120*/  IMAD.U32 R14, R104, 0x10000, RZ ;  /* 0x00010000680e7824 */ /* 0x020fe200078e00ff */
[----:B------:R-:W-:Y:S01]  /*3130*/  ISETP.GT.AND P1, PT, R4, 0x21, PT ;  /* 0x000000210400780c */ /* 0x000fe20003f24270 */
[----:B------:R-:W-:Y:S01]  /*3140*/  @P0 IMAD.MOV.U32 R20, RZ, RZ, R92 ;  /* 0x000000ffff140224 */ /* 0x000fe200078e005c */
[----:B------:R-:W-:Y:S01]  /*3150*/  BSSY B1, `(.L_x_60) ;  /* 0x000000b000017945 */ /* 0x000fe20003800000 */
[----:B------:R-:W-:Y:S01]  /*3160*/  FMUL R21, R14, R89 ;  /* 0x000000590e157220 */ /* 0x000fe20000400000 */
[----:B------:R-:W-:-:S03]  /*3170*/  P2R R70, PR, RZ, 0x2 ;  /* 0x00000002ff467803 */ /* 0x000fc60000000000 */
[----:B------:R-:W-:-:S05]  /*3180*/  FFMA R21, R72, R88, R21 ;  /* 0x0000005848157223 */ /* 0x000fca0000000015 */
[----:B------:R-:W-:-:S04]  /*3190*/  F2FP.BF16.F32.PACK_AB R21, RZ, R21 ;  /* 0x00000015ff15723e */ /* 0x000fc800000010ff */
[----:B------:R-:W-:Y:S01]  /*31a0*/  PRMT R14, R21, 0x7610, R14 ;  /* 0x00007610150e7816 */ /* 0x000fe2000000000e */
[----:B------:R-:W-:-:S05]  /*31b0*/  @P0 IMAD.MOV.U32 R21, RZ, RZ, R93 ;  /* 0x000000ffff150224 */ /* 0x000fca00078e005d */
[----:B------:R0:W-:Y:S01]  /*31c0*/  @P0 STG.E.U16 desc[UR36][R20.64+0x40], R14 ;  /* 0x0000400e14000986 */ /* 0x0001e2000c101524 */
[----:B------:R-:W-:-:S13]  /*31d0*/  ISETP.GT.AND P0, PT, R3, RZ, P1 ;  /* 0x000000ff0300720c */ /* 0x000fda0000f04270 */
[----:B0-----:R-:W-:Y:S05]  /*31e0*/  @!P0 BRA `(.L_x_61) ;  /* 0x0000000000048947 */ /* 0x001fea0003800000 */
[----:B------:R0:W5:Y:S02]  /*31f0*/  LDG.E.LTC128B.U16 R104, desc[UR36][R8.64+0x42] ;  /* 0x0000422408687981 */ /* 0x000164000c1e1520 */
.L_x_61:
[----:B------:R-:W-:Y:S05]  /*3200*/  BSYNC B1 ;  /* 0x0000000000017941 */ /* 0x000fea0003800000 */
.L_x_60:
        /* <DEDUP_REMOVED lines=11> */
.L_x_63:
[----:B------:R-:W-:Y:S05]  /*32c0*/  BSYNC B1 ;  /* 0x0000000000017941 */ /* 0x000fea0003800000 */
.L_x_62:
        /* <DEDUP_REMOVED lines=9> */
.L_x_65:
[----:B------:R-:W-:Y:S05]  /*3360*/  BSYNC B1 ;  /* 0x0000000000017941 */ /* 0x000fea0003800000 */
.L_x_64:
        /* <DEDUP_REMOVED lines=11> */
.L_x_67:
[----:B------:R-:W-:Y:S05]  /*3420*/  BSYNC B1 ;  /* 0x0000000000017941 */ /* 0x000fea0003800000 */
.L_x_66:
[----:B-----5:R-:W-:Y:S01]  /*3430*/  IMAD.U32 R14, R104, 0x10000, RZ ;  /* 0x00010000680e7824 */ /* 0x020fe200078e00ff */
[----:B------:R-:W-:Y:S01]  /*3440*/  ISETP.GT.AND P5, PT, R4, 0x29, PT ;  /* 0x000000290400780c */ /* 0x000fe20003fa4270 */
[----:B------:R-:W-:Y:S01]  /*3450*/  @P0 IMAD.MOV.U32 R20, RZ, RZ, R92 ;  /* 0x000000ffff140224 */ /* 0x000fe200078e005c */
[----:B------:R-:W-:Y:S01]  /*3460*/  BSSY B1, `(.L_x_68) ;  /* 0x000000b000017945 */ /* 0x000fe20003800000 */
[----:B------:R-:W-:-:S04]  /*3470*/  FMUL R21, R14, R89 ;  /* 0x000000590e157220 */ /* 0x000fc80000400000 */
[----:B------:R-:W-:-:S05]  /*3480*/  FFMA R21, R76, R88, R21 ;  /* 0x000000584c157223 */ /* 0x000fca0000000015 */
[----:B------:R-:W-:-:S04]  /*3490*/  F2FP.BF16.F32.PACK_AB R21, RZ, R21 ;  /* 0x00000015ff15723e */ /* 0x000fc800000010ff */
[----:B------:R-:W-:Y:S01]  /*34a0*/  PRMT R14, R21, 0x7610, R14 ;  /* 0x00007610150e7816 */ /* 0x000fe2000000000e */
[----:B------:R-:W-:-:S05]  /*34b0*/  @P0 IMAD.MOV.U32 R21, RZ, RZ, R93 ;  /* 0x000000ffff150224 */ /* 0x000fca00078e005d */
[----:B------:R1:W-:Y:S01]  /*34c0*/  @P0 STG.E.U16 desc[UR36][R20.64+0x50], R14 ;  /* 0x0000500e14000986 */ /* 0x0003e2000c101524 */
[----:B------:R-:W-:Y:S02]  /*34d0*/  ISETP.GT.AND P0, PT, R3, RZ, P5 ;  /* 0x000000ff0300720c */ /* 0x000fe40002f04270 */
[----:B-1----:R-:W-:-:S11]  /*34e0*/  P2R R14, PR, RZ, 0x20 ;  /* 0x00000020ff0e7803 */ /* 0x002fd60000000000 */
[----:B------:R-:W-:Y:S05]  /*34f0*/  @!P0 BRA `(.L_x_69) ;  /* 0x0000000000048947 */ /* 0x000fea0003800000 */
[----:B------:R1:W5:Y:S02]  /*3500*/  LDG.E.LTC128B.U16 R104, desc[UR36][R8.64+0x52] ;  /* 0x0000522408687981 */ /* 0x000364000c1e1520 */
.L_x_69:
[----:B------:R-:W-:Y:S05]  /*3510*/  BSYNC B1 ;  /* 0x0000000000017941 */ /* 0x000fea0003800000 */
.L_x_68:
        /* <DEDUP_REMOVED lines=11> */
.L_x_71:
[----:B------:R-:W-:Y:S05]  /*35d0*/  BSYNC B1 ;  /* 0x0000000000017941 */ /* 0x000fea0003800000 */
.L_x_70:
        /* <DEDUP_REMOVED lines=9> */
.L_x_73:
[----:B------:R-:W-:Y:S05]  /*3670*/  BSYNC B1 ;  /* 0x0000000000017941 */ /* 0x000fea0003800000 */
.L_x_72:
[----:B-----5:R-:W-:Y:S01]  /*3680*/  IMAD.U32 R14, R104, 0x10000, RZ ;  /* 0x00010000680e7824 */ /* 0x020fe200078e00ff */
[----:B------:R-:W-:Y:S01]  /*3690*/  ISETP.GT.AND P3, PT, R4, 0x30, PT ;  /* 0x000000300400780c */ /* 0x000fe20003f64270 */
[----:B------:R-:W-:Y:S02]  /*36a0*/  BSSY B1, `(.L_x_74) ;  /* 0x0000008000017945 */ /* 0x000fe40003800000 */
[----:B------:R-:W-:-:S04]  /*36b0*/  FMUL R14, R14, R89 ;  /* 0x000000590e0e7220 */ /* 0x000fc80000400000 */
[----:B------:R-:W-:-:S05]  /*36c0*/  FFMA R14, R79, R88, R14 ;  /* 0x000000584f0e7223 */ /* 0x000fca000000000e */
[----:B------:R-:W-:-:S05]  /*36d0*/  F2FP.BF16.F32.PACK_AB R14, RZ, R14 ;  /* 0x0000000eff0e723e */ /* 0x000fca00000010ff */
[----:B------:R0:W-:Y:S01]  /*36e0*/  @P0 STG.E.U16 desc[UR36][R58.64+0x52], R14 ;  /* 0x0000520e3a000986 */ /* 0x0001e2000c101524 */
[----:B------:R-:W-:-:S13]  /*36f0*/  ISETP.GT.AND P0, PT, R3, RZ, P3 ;  /* 0x000000ff0300720c */ /* 0x000fda0001f04270 */
[----:B0-----:R-:W-:Y:S05]  /*3700*/  @!P0 BRA `(.L_x_75) ;  /* 0x0000000000048947 */ /* 0x001fea0003800000 */
[----:B------:R0:W5:Y:S02]  /*3710*/  LDG.E.LTC128B.U16 R104, desc[UR36][R8.64+0x60] ;  /* 0x0000602408687981 */ /* 0x000164000c1e1520 */
.L_x_75:
[----:B------:R-:W-:Y:S05]  /*3720*/  BSYNC B1 ;  /* 0x0000000000017941 */ /* 0x000fea0003800000 */
.L_x_74:
        /* <DEDUP_REMOVED lines=13> */
.L_x_77:
[----:B------:R-:W-:Y:S05]  /*3800*/  BSYNC B1 ;  /* 0x0000000000017941 */ /* 0x000fea0003800000 */
.L_x_76:
        /* <DEDUP_REMOVED lines=11> */
.L_x_79:
[----:B------:R-:W-:Y:S05]  /*38c0*/  BSYNC B1 ;  /* 0x0000000000017941 */ /* 0x000fea0003800000 */
.L_x_78:
        /* <DEDUP_REMOVED lines=9> */
.L_x_81:
[----:B------:R-:W-:Y:S05]  /*3960*/  BSYNC B1 ;  /* 0x0000000000017941 */ /* 0x000fea0003800000 */
.L_x_80:
        /* <DEDUP_REMOVED lines=10> */
.L_x_83:
[----:B------:R-:W-:Y:S05]  /*3a10*/  BSYNC B1 ;  /* 0x0000000000017941 */ /* 0x000fea0003800000 */
.L_x_82:
        /* <DEDUP_REMOVED lines=8> */
[----:B------:R-:W-:-:S05]  /*3aa0*/  IADD3 R20, P0, R5, R98, RZ ;  /* 0x0000006205147210 */ /* 0x000fca0007f1e0ff */
[----:B-1----:R-:W-:Y:S01]  /*3ab0*/  IMAD.X R21, R15, 0x1, R99, P0 ;  /* 0x000000010f157824 */ /* 0x002fe200000e0663 */
[----:B------:R-:W-:-:S05]  /*3ac0*/  IADD3 R64, P0, R5, R98, RZ ;  /* 0x0000006205407210 */ /* 0x000fca0007f1e0ff */
[----:B------:R-:W-:Y:S01]  /*3ad0*/  IMAD.X R65, R15, 0x1, R99, P0 ;  /* 0x000000010f417824 */ /* 0x000fe200000e0663 */
[----:B------:R-:W-:-:S05]  /*3ae0*/  IADD3 R14, P0, R5, R92, RZ ;  /* 0x0000005c050e7210 */ /* 0x000fca0007f1e0ff */
[----:B------:R-:W-:Y:S01]  /*3af0*/  IMAD.X R15, R15, 0x1, R93, P0 ;  /* 0x000000010f0f7824 */ /* 0x000fe200000e065d */
[----:B------:R-:W-:-:S04]  /*3b00*/  ISETP.GT.AND P0, PT, R4, 0x39, PT ;  /* 0x000000390400780c */ /* 0x000fc80003f04270 */
[----:B------:R-:W-:-:S13]  /*3b10*/  ISETP.GT.AND P4, PT, R3, RZ, P0 ;  /* 0x000000ff0300720c */ /* 0x000fda0000784270 */
[----:B------:R-:W-:Y:S05]  /*3b20*/  @!P4 BRA `(.L_x_85) ;  /* 0x000000000004c947 */ /* 0x000fea0003800000 */
[----:B------:R1:W5:Y:S02]  /*3b30*/  LDG.E.LTC128B.U16 R104, desc[UR36][R8.64+0x72] ;  /* 0x0000722408687981 */ /* 0x000364000c1e1520 */
.L_x_85:
[----:B------:R-:W-:Y:S05]  /*3b40*/  BSYNC B1 ;  /* 0x0000000000017941 */ /* 0x000fea0003800000 */
.L_x_84:
        /* <DEDUP_REMOVED lines=9> */
.L_x_87:
[----:B------:R-:W-:Y:S05]  /*3be0*/  BSYNC B1 ;  /* 0x0000000000017941 */ /* 0x000fea0003800000 */
.L_x_86:
        /* <DEDUP_REMOVED lines=9> */
.L_x_89:
[----:B------:R-:W-:Y:S05]  /*3c80*/  BSYNC B1 ;  /* 0x0000000000017941 */ /* 0x000fea0003800000 */
.L_x_88:
[----:B-----5:R-:W-:-:S04]  /*3c90*/  IMAD.U32 R4, R104, 0x10000, RZ ;  /* 0x0001000068047824 */ /* 0x020fc800078e00ff */
[----:B------:R-:W-:-:S04]  /*3ca0*/  FMUL R4, R4, R89 ;  /* 0x0000005904047220 */ /* 0x000fc80000400000 */
[----:B------:R-:W-:-:S05]  /*3cb0*/  FFMA R4, R87, R88, R4 ;  /* 0x0000005857047223 */ /* 0x000fca0000000004 */
[----:B------:R-:W-:-:S04]  /*3cc0*/  F2FP.BF16.F32.PACK_AB R4, RZ, R4 ;  /* 0x00000004ff04723e */ /* 0x000fc800000010ff */
[----:B-1-34-:R-:W-:-:S05]  /*3cd0*/  PRMT R8, R4, 0x7610, R8 ;  /* 0x0000761004087816 */ /* 0x01afca0000000008 */
[----:B------:R1:W-:Y:S01]  /*3ce0*/  @P4 STG.E.U16 desc[UR36][R58.64+0x72], R8 ;  /* 0x000072083a004986 */ /* 0x0003e2000c101524 */
[----:B------:R-:W-:-:S13]  /*3cf0*/  ISETP.GT.AND P4, PT, R3, 0x80, P6 ;  /* 0x000000800300780c */ /* 0x000fda0003784270 */
[----:B------:R-:W3:Y:S01]  /*3d00*/  @P4 LDG.E.LTC128B.U16 R104, desc[UR36][R62.64] ;  /* 0x000000243e684981 */ /* 0x000ee2000c1e1520 */
[----:B------:R-:W-:Y:S01]  /*3d10*/  BSSY B1, `(.L_x_90) ;  /* 0x000000a000017945 */ /* 0x000fe20003800000 */
[----:B---3--:R-:W-:-:S05]  /*3d20*/  SHF.L.U32 R4, R104, 0x10, RZ ;  /* 0x0000001068047819 */ /* 0x008fca00000006ff */
[----:B------:R-:W-:-:S04]  /*3d30*/  FMUL R5, R4, R89 ;  /* 0x0000005904057220 */ /* 0x000fc80000400000 */
[----:B------:R-:W-:-:S05]  /*3d40*/  FFMA R5, R24, R88, R5 ;  /* 0x0000005818057223 */ /* 0x000fca0000000005 */
[----:B------:R-:W-:-:S05]  /*3d50*/  F2FP.BF16.F32.PACK_AB R5, RZ, R5 ;  /* 0x00000005ff05723e */ /* 0x000fca00000010ff */
[----:B------:R1:W-:Y:S01]  /*3d60*/  @P4 STG.E.U16 desc[UR36][R14.64], R5 ;  /* 0x000000050e004986 */ /* 0x0003e2000c101524 */
[----:B------:R-:W-:-:S04]  /*3d70*/  ISETP.NE.AND P4, PT, R107, RZ, PT ;  /* 0x000000ff6b00720c */ /* 0x000fc80003f85270 */
[----:B------:R-:W-:-:S13]  /*3d80*/  ISETP.GT.AND P4, PT, R3, 0x80, P4 ;  /* 0x000000800300780c */ /* 0x000fda0002784270 */
[----:B-1----:R-:W-:Y:S05]  /*3d90*/  @!P4 BRA `(.L_x_91) ;  /* 0x000000000004c947 */ /* 0x002fea0003800000 */
[----:B------:R1:W5:Y:S02]  /*3da0*/  LDG.E.LTC128B.U16 R104, desc[UR36][R60.64+0x2] ;  /* 0x000002243c687981 */ /* 0x000364000c1e1520 */
.L_x_91:
[----:B------:R-:W-:Y:S05]  /*3db0*/  BSYNC B1 ;  /* 0x0000000000017941 */ /* 0x000fea0003800000 */
.L_x_90:
[----:B-----5:R-:W-:Y:S01]  /*3dc0*/  IMAD.U32 R4, R104, 0x10000, RZ ;  /* 0x0001000068047824 */ /* 0x020fe200078e00ff */
[----:B------:R-:W-:Y:S01]  /*3dd0*/  ISETP.GT.AND P6, PT, R3, 0x88, P6 ;  /* 0x000000880300780c */ /* 0x000fe200037c4270 */
        /* <DEDUP_REMOVED lines=8> */
[----:B------:R-:W-:Y:S05]  /*3e60*/  @!P6 BRA `(.L_x_93) ;  /* 0x000000000004e947 */ /* 0x000fea0003800000 */
[----:B------:R4:W5:Y:S02]  /*3e70*/  LDG.E.LTC128B.U16 R104, desc[UR36][R6.64] ;  /* 0x0000002406687981 */ /* 0x000964000c1e1520 */
.L_x_93:
[----:B------:R-:W-:Y:S05]  /*3e80*/  BSYNC B1 ;  /* 0x0000000000017941 */ /* 0x000fea0003800000 */
.L_x_92:
[----:B---3-5:R-:W-:Y:S01]  /*3e90*/  IMAD.U32 R4, R104, 0x10000, RZ ;  /* 0x0001000068047824 */ /* 0x028fe200078e00ff */
[----:B------:R-:W-:Y:S01]  /*3ea0*/  ISETP.NE.AND P4, PT, R107, RZ, PT ;  /* 0x000000ff6b00720c */ /* 0x000fe20003f85270 */
[----:B------:R-:W-:Y:S02]  /*3eb0*/  BSSY B1, `(.L_x_94) ;  /* 0x0000008000017945 */ /* 0x000fe40003800000 */
[----:B------:R-:W-:Y:S01]  /*3ec0*/  FMUL R5, R4, R89 ;  /* 0x0000005904057220 */ /* 0x000fe20000400000 */
[----:B------:R-:W-:-:S03]  /*3ed0*/  ISETP.GT.AND P4, PT, R3, 0x88, P4 ;  /* 0x000000880300780c */ /* 0x000fc60002784270 */
[----:B------:R-:W-:-:S05]  /*3ee0*/  FFMA R5, R26, R88, R5 ;  /* 0x000000581a057223 */ /* 0x000fca0000000005 */
[----:B------:R-:W-:-:S05]  /*3ef0*/  F2FP.BF16.F32.PACK_AB R5, RZ, R5 ;  /* 0x00000005ff05723e */ /* 0x000fca00000010ff */
[----:B------:R3:W-:Y:S01]  /*3f00*/  @P6 STG.E.U16 desc[UR36][R20.64], R5 ;  /* 0x0000000514006986 */ /* 0x0007e2000c101524 */
[----:B------:R-:W-:Y:S05]  /*3f10*/  @!P4 BRA `(.L_x_95) ;  /* 0x000000000004c947 */ /* 0x000fea0003800000 */
[----:B------:R0:W5:Y:S02]  /*3f20*/  LDG.E.LTC128B.U16 R104, desc[UR36][R10.64+0x2] ;  /* 0x000002240a687981 */ /* 0x000164000c1e1520 */
.L_x_95:
[----:B------:R-:W-:Y:S05]  /*3f30*/  BSYNC B1 ;  /* 0x0000000000017941 */ /* 0x000fea0003800000 */
.L_x_94:
[----:B-----5:R-:W-:Y:S01]  /*3f40*/  IMAD.U32 R4, R104, 0x10000, RZ ;  /* 0x0001000068047824 */ /* 0x020fe200078e00ff */
[----:B------:R-:W-:Y:S01]  /*3f50*/  ISETP.NE.AND P6, PT, R108, RZ, PT ;  /* 0x000000ff6c00720c */ /* 0x000fe20003fc5270 */
[----:B------:R-:W-:Y:S02]  /*3f60*/  BSSY B1, `(.L_x_96) ;  /* 0x0000008000017945 */ /* 0x000fe40003800000 */
[----:B------:R-:W-:-:S04]  /*3f70*/  FMUL R4, R4, R89 ;  /* 0x0000005904047220 */ /* 0x000fc80000400000 */
[----:B------:R-:W-:-:S05]  /*3f80*/  FFMA R4, R27, R88, R4 ;  /* 0x000000581b047223 */ /* 0x000fca0000000004 */
[----:B------:R-:W-:-:S05]  /*3f90*/  F2FP.BF16.F32.PACK_AB R4, RZ, R4 ;  /* 0x00000004ff04723e */ /* 0x000fca00000010ff */
[----:B------:R0:W-:Y:S01]  /*3fa0*/  @P4 STG.E.U16 desc[UR36][R64.64+0x2], R4 ;  /* 0x0000020440004986 */ /* 0x0001e2000c101524 */
[----:B------:R-:W-:-:S13]  /*3fb0*/  ISETP.GT.AND P4, PT, R3, 0x80, P6 ;  /* 0x000000800300780c */ /* 0x000fda0003784270 */
[----:B0-----:R-:W-:Y:S05]  /*3fc0*/  @!P4 BRA `(.L_x_97) ;  /* 0x000000000004c947 */ /* 0x001fea0003800000 */
[----:B------:R0:W5:Y:S02]  /*3fd0*/  LDG.E.LTC128B.U16 R104, desc[UR36][R60.64+0x10] ;  /* 0x000010243c687981 */ /* 0x000164000c1e1520 */
.L_x_97:
[----:B------:R-:W-:Y:S05]  /*3fe0*/  BSYNC B1 ;  /* 0x0000000000017941 */ /* 0x000fea0003800000 */
.L_x_96:
[----:B-----5:R-:W-:Y:S01]  /*3ff0*/  IMAD.U32 R4, R104, 0x10000, RZ ;  /* 0x0001000068047824 */ /* 0x020fe200078e00ff */
[----:B------:R-:W-:Y:S01]  /*4000*/  ISETP.NE.AND P6, PT, R105, RZ, PT ;  /* 0x000000ff6900720c */ /* 0x000fe20003fc5270 */
[----:B------:R-:W-:Y:S02]  /*4010*/  BSSY B1, `(.L_x_98) ;  /* 0x000000b000017945 */ /* 0x000fe40003800000 */
[----:B---3--:R-:W-:Y:S01]  /*4020*/  FMUL R5, R4, R89 ;  /* 0x0000005904057220 */ /* 0x008fe20000400000 */
[----:B------:R-:W-:-:S03]  /*4030*/  @P4 IMAD.MOV.U32 R4, RZ, RZ, R14 ;  /* 0x000000ffff044224 */ /* 0x000fc600078e000e */
[----:B------:R-:W-:-:S05]  /*4040*/  FFMA R5, R28, R88, R5 ;  /* 0x000000581c057223 */ /* 0x000fca0000000005 */
[----:B------:R-:W-:-:S04]  /*4050*/  F2FP.BF16.F32.PACK_AB R5, RZ, R5 ;  /* 0x00000005ff05723e */ /* 0x000fc800000010ff */
[----:B----4-:R-:W-:Y:S01]  /*4060*/  PRMT R6, R5, 0x7610, R6 ;  /* 0x0000761005067816 */ /* 0x010fe20000000006 */
[----:B------:R-:W-:-:S05]  /*4070*/  @P4 IMAD.MOV.U32 R5, RZ, RZ, R15 ;  /* 0x000000ffff054224 */ /* 0x000fca00078e000f */
[----:B------:R3:W-:Y:S01]  /*4080*/  @P4 STG.E.U16 desc[UR36][R4.64+0x10], R6 ;  /* 0x0000100604004986 */ /* 0x0007e2000c101524 */
[----:B------:R-:W-:-:S13]  /*4090*/  ISETP.GT.AND P4, PT, R3, 0x80, P6 ;  /* 0x000000800300780c */ /* 0x000fda0003784270 */
[----:B---3--:R-:W-:Y:S05]  /*40a0*/  @!P4 BRA `(.L_x_99) ;  /* 0x000000000004c947 */ /* 0x008fea0003800000 */
[----:B------:R3:W5:Y:S02]  /*40b0*/  LDG.E.LTC128B.U16 R104, desc[UR36][R60.64+0x12] ;  /* 0x000012243c687981 */ /* 0x000764000c1e1520 */
.L_x_99:
[----:B------:R-:W-:Y:S05]  /*40c0*/  BSYNC B1 ;  /* 0x0000000000017941 */ /* 0x000fea0003800000 */
.L_x_98:
[----:B-----5:R-:W-:Y:S01]  /*40d0*/  IMAD.U32 R4, R104, 0x10000, RZ ;  /* 0x0001000068047824 */ /* 0x020fe200078e00ff */
[----:B------:R-:W-:Y:S01]  /*40e0*/  BSSY B1, `(.L_x_100) ;  /* 0x000000c000017945 */ /* 0x000fe20003800000 */
[----:B------:R-:W-:Y:S02]  /*40f0*/  @P4 IMAD.MOV.U32 R5, RZ, RZ, R15 ;  /* 0x000000ffff054224 */ /* 0x000fe400078e000f */
[----:B------:R-:W-:-:S04]  /*4100*/  FMUL R4, R4, R89 ;  /* 0x0000005904047220 */ /* 0x000fc80000400000 */
[----:B------:R-:W-:-:S05]  /*4110*/  FFMA R4, R29, R88, R4 ;  /* 0x000000581d047223 */ /* 0x000fca0000000004 */
[----:B------:R-:W-:-:S04]  /*4120*/  F2FP.BF16.F32.PACK_AB R4, RZ, R4 ;  /* 0x00000004ff04723e */ /* 0x000fc800000010ff */
[----:B------:R-:W-:Y:S01]  /*4130*/  PRMT R6, R4, 0x7610, R6 ;  /* 0x0000761004067816 */ /* 0x000fe20000000006 */
[----:B------:R-:W-:-:S05]  /*4140*/  @P4 IMAD.MOV.U32 R4, RZ, RZ, R14 ;  /* 0x000000ffff044224 */ /* 0x000fca00078e000e */
[----:B------:R4:W-:Y:S01]  /*4150*/  @P4 STG.E.U16 desc[UR36][R4.64+0x12], R6 ;  /* 0x0000120604004986 */ /* 0x0009e2000c101524 */
[----:B------:R-:W-:-:S04]  /*4160*/  ISETP.NE.AND P4, PT, R108, RZ, PT ;  /* 0x000000ff6c00720c */ /* 0x000fc80003f85270 */
[----:B------:R-:W-:-:S13]  /*4170*/  ISETP.GT.AND P4, PT, R3, 0x88, P4 ;  /* 0x000000880300780c */ /* 0x000fda0002784270 */
[----:B----4-:R-:W-:Y:S05]  /*4180*/  @!P4 BRA `(.L_x_101) ;  /* 0x000000000004c947 */ /* 0x010fea0003800000 */
[----:B------:R4:W5:Y:S02]  /*4190*/  LDG.E.LTC128B.U16 R104, desc[UR36][R10.64+0x10] ;  /* 0x000010240a687981 */ /* 0x000964000c1e1520 */
.L_x_101:
[----:B------:R-:W-:Y:S05]  /*41a0*/  BSYNC B1 ;  /* 0x0000000000017941 */ /* 0x000fea0003800000 */
.L_x_100:
        /* <DEDUP_REMOVED lines=9> */
.L_x_103:
[----:B------:R-:W-:Y:S05]  /*4240*/  BSYNC B1 ;  /* 0x0000000000017941 */ /* 0x000fea0003800000 */
.L_x_102:
[----:B-----5:R-:W-:Y:S01]  /*4250*/  IMAD.U32 R4, R104, 0x10000, RZ ;  /* 0x0001000068047824 */ /* 0x020fe200078e00ff */
[----:B------:R-:W-:Y:S01]  /*4260*/  ISETP.NE.AND P6, PT, R106, RZ, PT ;  /* 0x000000ff6a00720c */ /* 0x000fe20003fc5270 */
        /* <DEDUP_REMOVED lines=8> */
[----:B------:R-:W-:-:S13]  /*42f0*/  ISETP.GT.AND P4, PT, R3, 0x80, P6 ;  /* 0x000000800300780c */ /* 0x000fda0003784270 */
[----:B0-----:R-:W-:Y:S05]  /*4300*/  @!P4 BRA `(.L_x_105) ;  /* 0x000000000004c947 */ /* 0x001fea0003800000 */
[----:B------:R0:W5:Y:S02]  /*4310*/  LDG.E.LTC128B.U16 R104, desc[UR36][R60.64+0x20] ;  /* 0x000020243c687981 */ /* 0x000164000c1e1520 */
.L_x_105:
[----:B------:R-:W-:Y:S05]  /*4320*/  BSYNC B1 ;  /* 0x0000000000017941 */ /* 0x000fea0003800000 */
.L_x_104:
[----:B-----5:R-:W-:Y:S01]  /*4330*/  IMAD.U32 R4, R104, 0x10000, RZ ;  /* 0x0001000068047824 */ /* 0x020fe200078e00ff */
[----:B------:R-:W-:Y:S01]  /*4340*/  ISETP.NE.AND P6, PT, R23, RZ, PT ;  /* 0x000000ff1700720c */ /* 0x000fe20003fc5270 */
[----:B------:R-:W-:Y:S02]  /*4350*/  BSSY B1, `(.L_x_106) ;  /* 0x000000b000017945 */ /* 0x000fe40003800000 */
[----:B------:R-:W-:Y:S01]  /*4360*/  FMUL R5, R4, R89 ;  /* 0x0000005904057220 */ /* 0x000fe20000400000 */
[----:B------:R-:W-:-:S03]  /*4370*/  @P4 IMAD.MOV.U32 R4, RZ, RZ, R14 ;  /* 0x000000ffff044224 */ /* 0x000fc600078e000e */
        /* <DEDUP_REMOVED lines=8> */
.L_x_107:
[----:B------:R-:W-:Y:S05]  /*4400*/  BSYNC B1 ;  /* 0x0000000000017941 */ /* 0x000fea0003800000 */
.L_x_106:
        /* <DEDUP_REMOVED lines=11> */
[----:B0-----:R-:W-:Y:S05]  /*44c0*/  @!P4 BRA `(.L_x_109) ;  /* 0x000000000004c947 */ /* 0x001fea0003800000 */
[----:B------:R0:W5:Y:S02]  /*44d0*/  LDG.E.LTC128B.U16 R104, desc[UR36][R10.64+0x20] ;  /* 0x000020240a687981 */ /* 0x000164000c1e1520 */
.L_x_109:
[----:B------:R-:W-:Y:S05]  /*44e0*/  BSYNC B1 ;  /* 0x0000000000017941 */ /* 0x000fea0003800000 */
.L_x_108:
[----:B-----5:R-:W-:Y:S01]  /*44f0*/  IMAD.U32 R4, R104, 0x10000, RZ ;  /* 0x0001000068047824 */ /* 0x020fe200078e00ff */
[----:B------:R-:W-:Y:S03]  /*4500*/  BSSY B1, `(.L_x_110) ;  /* 0x000000b000017945 */ /* 0x000fe60003800000 */
        /* <DEDUP_REMOVED lines=10> */
.L_x_111:
[----:B------:R-:W-:Y:S05]  /*45b0*/  BSYNC B1 ;  /* 0x0000000000017941 */ /* 0x000fea0003800000 */
.L_x_110:
        /* <DEDUP_REMOVED lines=13> */
.L_x_113:
[----:B------:R-:W-:Y:S05]  /*4690*/  BSYNC B1 ;  /* 0x0000000000017941 */ /* 0x000fea0003800000 */
.L_x_112:
        /* <DEDUP_REMOVED lines=13> */
.L_x_115:
[----:B------:R-:W-:Y:S05]  /*4770*/  BSYNC B1 ;  /* 0x0000000000017941 */ /* 0x000fea0003800000 */
.L_x_114:
        /* <DEDUP_REMOVED lines=13> */
.L_x_117:
[----:B------:R-:W-:Y:S05]  /*4850*/  BSYNC B1 ;  /* 0x0000000000017941 */ /* 0x000fea0003800000 */
.L_x_116:
        /* <DEDUP_REMOVED lines=12> */
.L_x_119:
[----:B------:R-:W-:Y:S05]  /*4920*/  BSYNC B1 ;  /* 0x0000000000017941 */ /* 0x000fea0003800000 */
.L_x_118:
        /* <DEDUP_REMOVED lines=13> */
.L_x_121:
[----:B------:R-:W-:Y:S05]  /*4a00*/  BSYNC B1 ;  /* 0x0000000000017941 */ /* 0x000fea0003800000 */
.L_x_120:
        /* <DEDUP_REMOVED lines=13> */
.L_x_123:
[----:B------:R-:W-:Y:S05]  /*4ae0*/  BSYNC B1 ;  /* 0x0000000000017941 */ /* 0x000fea0003800000 */
.L_x_122:
[----:B-----5:R-:W-:Y:S01]  /*4af0*/  SHF.L.U32 R4, R104, 0x10, RZ ;  /* 0x0000001068047819 */ /* 0x020fe200000006ff */
[----:B------:R-:W-:Y:S01]  /*4b00*/  @P4 IMAD.MOV.U32 R5, RZ, RZ, R15 ;  /* 0x000000ffff054224 */ /* 0x000fe200078e000f */
[----:B------:R-:W-:Y:S03]  /*4b10*/  BSSY B1, `(.L_x_124) ;  /* 0x000000b000017945 */ /* 0x000fe60003800000 */
        /* <DEDUP_REMOVED lines=10> */
.L_x_125:
[----:B------:R-:W-:Y:S05]  /*4bc0*/  BSYNC B1 ;  /* 0x0000000000017941 */ /* 0x000fea0003800000 */
.L_x_124:
        /* <DEDUP_REMOVED lines=12> */
.L_x_127:
[----:B------:R-:W-:Y:S05]  /*4c90*/  BSYNC B1 ;  /* 0x0000000000017941 */ /* 0x000fea0003800000 */
.L_x_126:
        /* <DEDUP_REMOVED lines=13> */
.L_x_129:
[----:B------:R-:W-:Y:S05]  /*4d70*/  BSYNC B1 ;  /* 0x0000000000017941 */ /* 0x000fea0003800000 */
.L_x_128:
        /* <DEDUP_REMOVED lines=12> */
.L_x_131:
[----:B------:R-:W-:Y:S05]  /*4e40*/  BSYNC B1 ;  /* 0x0000000000017941 */ /* 0x000fea0003800000 */
.L_x_130:
        /* <DEDUP_REMOVED lines=12> */
.L_x_133:
[----:B------:R-:W-:Y:S05]  /*4f10*/  BSYNC B1 ;  /* 0x0000000000017941 */ /* 0x000fea0003800000 */
.L_x_132:
[----:B-----5:R-:W-:Y:S01]  /*4f20*/  IMAD.U32 R4, R104, 0x10000, RZ ;  /* 0x0001000068047824 */ /* 0x020fe200078e00ff */
[----:B------:R-:W-:Y:S01]  /*4f30*/  ISETP.GT.AND P5, PT, R3, 0x88, P5 ;  /* 0x000000880300780c */ /* 0x000fe20002fa4270 */
        /* <DEDUP_REMOVED lines=8> */
[----:B------:R-:W-:Y:S05]  /*4fc0*/  @!P5 BRA `(.L_x_135) ;  /* 0x000000000004d947 */ /* 0x000fea0003800000 */
[----:B------:R0:W5:Y:S02]  /*4fd0*/  LDG.E.LTC128B.U16 R104, desc[UR36][R10.64+0x52] ;  /* 0x000052240a687981 */ /* 0x000164000c1e1520 */
.L_x_135:
[----:B------:R-:W-:Y:S05]  /*4fe0*/  BSYNC B1 ;  /* 0x0000000000017941 */ /* 0x000fea0003800000 */
.L_x_134:
[----:B0----5:R-:W-:Y:S01]  /*4ff0*/  IMAD.U32 R4, R104, 0x10000, RZ ;  /* 0x0001000068047824 */ /* 0x021fe200078e00ff */
        /* <DEDUP_REMOVED lines=11> */
.L_x_137:
[----:B------:R-:W-:Y:S05]  /*50b0*/  BSYNC B1 ;  /* 0x0000000000017941 */ /* 0x000fea0003800000 */
.L_x_136:
[----:B0----5:R-:W-:Y:S01]  /*50c0*/  IMAD.U32 R4, R104, 0x10000, RZ ;  /* 0x0001000068047824 */ /* 0x021fe200078e00ff */
        /* <DEDUP_REMOVED lines=11> */
.L_x_139:
[----:B------:R-:W-:Y:S05]  /*5180*/  BSYNC B1 ;  /* 0x0000000000017941 */ /* 0x000fea0003800000 */
.L_x_138:
        /* <DEDUP_REMOVED lines=12> */
.L_x_141:
[----:B------:R-:W-:Y:S05]  /*5250*/  BSYNC B1 ;  /* 0x0000000000017941 */ /* 0x000fea0003800000 */
.L_x_140:
        /* <DEDUP_REMOVED lines=12> */
.L_x_143:
[----:B------:R-:W-:Y:S05]  /*5320*/  BSYNC B1 ;  /* 0x0000000000017941 */ /* 0x000fea0003800000 */
.L_x_142:
        /* <DEDUP_REMOVED lines=12> */
.L_x_145:
[----:B------:R-:W-:Y:S05]  /*53f0*/  BSYNC B1 ;  /* 0x0000000000017941 */ /* 0x000fea0003800000 */
.L_x_144:
        /* <DEDUP_REMOVED lines=12> */
.L_x_147:
[----:B------:R-:W-:Y:S05]  /*54c0*/  BSYNC B1 ;  /* 0x0000000000017941 */ /* 0x000fea0003800000 */
.L_x_146:
        /* <DEDUP_REMOVED lines=9> */
.L_x_149:
[----:B------:R-:W-:Y:S05]  /*5560*/  BSYNC B1 ;  /* 0x0000000000017941 */ /* 0x000fea0003800000 */
.L_x_148:
        /* <DEDUP_REMOVED lines=12> */
.L_x_151:
[----:B------:R-:W-:Y:S05]  /*5630*/  BSYNC B1 ;  /* 0x0000000000017941 */ /* 0x000fea0003800000 */
.L_x_150:
[----:B------:R-:W-:Y:S05]  /*5640*/  @!P0 BRA `(.L_x_152) ;  /* 0x0000001400f08947 */ /* 0x000fea0003800000 */
[----:B-----5:R-:W-:-:S04]  /*5650*/  IMAD.U32 R104, R104, 0x10000, RZ ;  /* 0x0001000068687824 */ /* 0x020fc800078e00ff */
[----:B------:R-:W-:-:S04]  /*5660*/  FMUL R104, R104, R89 ;  /* 0x0000005968687220 */ /* 0x000fc80000400000 */
[----:B------:R-:W-:-:S05]  /*5670*/  FFMA R104, R55, R88, R104 ;  /* 0x0000005837687223 */ /* 0x000fca0000000068 */
[----:B------:R-:W-:-:S05]  /*5680*/  F2FP.BF16.F32.PACK_AB R104, RZ, R104 ;  /* 0x00000068ff68723e */ /* 0x000fca00000010ff */
[----:B------:R0:W-:Y:S01]  /*5690*/  STG.E.U16 desc[UR36][R12.64+0x72], R104 ;  /* 0x000072680c007986 */ /* 0x0001e2000c101524 */
[----:B------:R-:W-:Y:S05]  /*56a0*/  BRA `(.L_x_152) ;  /* 0x0000001400d87947 */ /* 0x000fea0003800000 */
.L_x_29:
[----:B------:R-:W-:Y:S01]  /*56b0*/  ULDC.64 UR4, c[0x0][0x5c0] ;  /* 0x0001700000047ab9 */ /* 0x000fe20000000a00 */
[----:B------:R-:W-:Y:S01]  /*56c0*/  ISETP.GT.AND P3, PT, R4, 0x1, PT ;  /* 0x000000010400780c */ /* 0x000fe20003f64270 */
[-C--:B------:R-:W-:Y:S01]  /*56d0*/  FMUL R56, R56, R88.reuse ;  /* 0x0000005838387220 */ /* 0x080fe20000400000 */
[----:B------:R-:W-:Y:S01]  /*56e0*/  LEA R14, P1, R104, UR4, 0x1 ;  /* 0x00000004680e7c11 */ /* 0x000fe2000f8208ff */
[-C--:B------:R-:W-:Y:S01]  /*56f0*/  FMUL R57, R57, R88.reuse ;  /* 0x0000005839397220 */ /* 0x080fe20000400000 */
[----:B------:R-:W-:Y:S01]  /*5700*/  IMAD.SHL.U32 R7, R12, 0x10, RZ ;  /* 0x000000100c077824 */ /* 0x000fe200078e00ff */
[----:B------:R-:W-:Y:S01]  /*5710*/  ISETP.GT.AND P2, PT, R3, 0x8, P6 ;  /* 0x000000080300780c */ /* 0x000fe20003744270 */
[-C--:B------:R-:W-:Y:S01]  /*5720*/  FMUL R58, R58, R88.reuse ;  /* 0x000000583a3a7220 */ /* 0x080fe20000400000 */
[----:B------:R-:W-:Y:S01]  /*5730*/  LEA.HI.X R15, R104, UR5, R93, 0x1, P1 ;  /* 0x00000005680f7c11 */ /* 0x000fe200088f0c5d */
[-C--:B------:R-:W-:Y:S01]  /*5740*/  FMUL R59, R59, R88.reuse ;  /* 0x000000583b3b7220 */ /* 0x080fe20000400000 */
[----:B------:R-:W-:Y:S01]  /*5750*/  ISETP.GT.AND P1, PT, R3, RZ, P3 ;  /* 0x000000ff0300720c */ /* 0x000fe20001f24270 */
[----:B------:R-:W-:Y:S01]  /*5760*/  FMUL R60, R60, R88 ;  /* 0x000000583c3c7220 */ /* 0x000fe20000400000 */
[----:B------:R-:W-:Y:S01]  /*5770*/  F2FP.BF16.F32.PACK_AB R56, RZ, R56 ;  /* 0x00000038ff38723e */ /* 0x000fe200000010ff */
[-C--:B------:R-:W-:Y:S01]  /*5780*/  FMUL R61, R61, R88.reuse ;  /* 0x000000583d3d7220 */ /* 0x080fe20000400000 */
[----:B------:R-:W-:Y:S01]  /*5790*/  F2FP.BF16.F32.PACK_AB R57, RZ, R57 ;  /* 0x00000039ff39723e */ /* 0x000fe200000010ff */
[----:B------:R-:W-:Y:S01]  /*57a0*/  FMUL R63, R63, R88 ;  /* 0x000000583f3f7220 */ /* 0x000fe20000400000 */
[C---:B------:R-:W-:Y:S01]  /*57b0*/  SHF.L.U64.HI R5, R12.reuse, 0x4, R13 ;  /* 0x000000040c057819 */ /* 0x040fe2000001020d */
[----:B------:R-:W-:Y:S01]  /*57c0*/  @P0 STG.E.U16 desc[UR36][R14.64], R56 ;  /* 0x000000380e000986 */ /* 0x000fe2000c101524 */
[----:B------:R-:W-:Y:S01]  /*57d0*/  PRMT R9, R57, 0x7610, R9 ;  /* 0x0000761039097816 */ /* 0x000fe20000000009 */
[----:B------:R-:W-:Y:S01]  /*57e0*/  IMAD.SHL.U32 R57, R12, 0x100, RZ ;  /* 0x000001000c397824 */ /* 0x000fe200078e00ff */
[----:B------:R-:W-:Y:S01]  /*57f0*/  IADD3 R8, P0, R7, R14, RZ ;  /* 0x0000000e07087210 */ /* 0x000fe20007f1e0ff */
[----:B------:R-:W-:Y:S01]  /*5800*/  FMUL R62, R62, R88 ;  /* 0x000000583e3e7220 */ /* 0x000fe20000400000 */
[----:B------:R-:W-:Y:S01]  /*5810*/  F2FP.BF16.F32.PACK_AB R58, RZ, R58 ;  /* 0x0000003aff3a723e */ /* 0x000fe200000010ff */
[----:B------:R-:W-:Y:S01]  /*5820*/  @P1 IMAD.MOV.U32 R11, RZ, RZ, R15 ;  /* 0x000000ffff0b1224 */ /* 0x000fe200078e000f */
[----:B------:R-:W-:Y:S01]  /*5830*/  @P1 MOV R10, R14 ;  /* 0x0000000e000a1202 */ /* 0x000fe20000000f00 */
[-C--:B------:R-:W-:Y:S01]  /*5840*/  FMUL R64, R64, R88.reuse ;  /* 0x0000005840407220 */ /* 0x080fe20000400000 */
[----:B------:R-:W-:Y:S01]  /*5850*/  SHF.L.U64.HI R23, R12, 0x8, R13 ;  /* 0x000000080c177819 */ /* 0x000fe2000001020d */
[-C--:B------:R-:W-:Y:S01]  /*5860*/  FMUL R65, R65, R88.reuse ;  /* 0x0000005841417220 */ /* 0x080fe20000400000 */
[----:B------:R-:W-:Y:S01]  /*5870*/  ISETP.GT.AND P4, PT, R4, 0x8, PT ;  /* 0x000000080400780c */ /* 0x000fe20003f84270 */
[----:B------:R0:W-:Y:S01]  /*5880*/  @P1 STG.E.U16 desc[UR36][R10.64+0x2], R9 ;  /* 0x000002090a001986 */ /* 0x0001e2000c101524 */
[----:B------:R-:W-:Y:S01]  /*5890*/  F2FP.BF16.F32.PACK_AB R59, RZ, R59 ;  /* 0x0000003bff3b723e */ /* 0x000fe200000010ff */
[----:B------:R-:W-:Y:S01]  /*58a0*/  FMUL R66, R66, R88 ;  /* 0x0000005842427220 */ /* 0x000fe20000400000 */
[----:B------:R-:W-:Y:S01]  /*58b0*/  F2FP.BF16.F32.PACK_AB R60, RZ, R60 ;  /* 0x0000003cff3c723e */ /* 0x000fe200000010ff */
[-C--:B------:R-:W-:Y:S01]  /*58c0*/  FMUL R67, R67, R88.reuse ;  /* 0x0000005843437220 */ /* 0x080fe20000400000 */
[----:B------:R-:W-:Y:S01]  /*58d0*/  F2FP.BF16.F32.PACK_AB R61, RZ, R61 ;  /* 0x0000003dff3d723e */ /* 0x000fe200000010ff */
[-C--:B------:R-:W-:Y:S01]  /*58e0*/  FMUL R68, R68, R88.reuse ;  /* 0x0000005844447220 */ /* 0x080fe20000400000 */
[----:B------:R-:W-:Y:S01]  /*58f0*/  F2FP.BF16.F32.PACK_AB R63, RZ, R63 ;  /* 0x0000003fff3f723e */ /* 0x000fe200000010ff */
[----:B------:R-:W-:Y:S01]  /*5900*/  FMUL R69, R69, R88 ;  /* 0x0000005845457220 */ /* 0x000fe20000400000 */
[----:B------:R-:W-:Y:S01]  /*5910*/  F2FP.BF16.F32.PACK_AB R62, RZ, R62 ;  /* 0x0000003eff3e723e */ /* 0x000fe200000010ff */
[----:B------:R-:W-:Y:S01]  /*5920*/  FMUL R70, R70, R88 ;  /* 0x0000005846467220 */ /* 0x000fe20000400000 */
[----:B------:R-:W-:Y:S01]  /*5930*/  F2FP.BF16.F32.PACK_AB R64, RZ, R64 ;  /* 0x00000040ff40723e */ /* 0x000fe200000010ff */
[----:B0-----:R-:W-:Y:S01]  /*5940*/  IMAD.X R9, R5, 0x1, R15, P0 ;  /* 0x0000000105097824 */ /* 0x001fe200000e060f */
[----:B------:R-:W-:Y:S01]  /*5950*/  ISETP.GT.AND P0, PT, R3, 0x8, P3 ;  /* 0x000000080300780c */ /* 0x000fe20001f04270 */
[-C--:B------:R-:W-:Y:S01]  /*5960*/  FMUL R71, R71, R88.reuse ;  /* 0x0000005847477220 */ /* 0x080fe20000400000 */
[----:B------:R-:W-:Y:S01]  /*5970*/  ISETP.GT.AND P3, PT, R4, 0x9, PT ;  /* 0x000000090400780c */ /* 0x000fe20003f64270 */
[----:B------:R-:W-:Y:S01]  /*5980*/  FMUL R72, R72, R88 ;  /* 0x0000005848487220 */ /* 0x000fe20000400000 */
[----:B------:R-:W-:Y:S01]  /*5990*/  @P2 STG.E.U16 desc[UR36][R8.64], R58 ;  /* 0x0000003a08002986 */ /* 0x000fe2000c101524 */
[----:B------:R-:W-:Y:S01]  /*59a0*/  IADD3 R6, P1, P2, R57, R14, R7 ;  /* 0x0000000e39067210 */ /* 0x000fe20007a3e007 */
[-C--:B------:R-:W-:Y:S01]  /*59b0*/  FMUL R73, R73, R88.reuse ;  /* 0x0000005849497220 */ /* 0x080fe20000400000 */
[----:B------:R-:W-:Y:S01]  /*59c0*/  F2FP.BF16.F32.PACK_AB R65, RZ, R65 ;  /* 0x00000041ff41723e */ /* 0x000fe200000010ff */
[-C--:B------:R-:W-:Y:S01]  /*59d0*/  FMUL R74, R74, R88.reuse ;  /* 0x000000584a4a7220 */ /* 0x080fe20000400000 */
[----:B------:R-:W-:Y:S01]  /*59e0*/  IADD3.X R7, R23, R15, R5, P1, P2 ;  /* 0x0000000f17077210 */ /* 0x000fe20000fe4405 */
[-C--:B------:R-:W-:Y:S01]  /*59f0*/  FMUL R75, R75, R88.reuse ;  /* 0x000000584b4b7220 */ /* 0x080fe20000400000 */
[C---:B------:R-:W-:Y:S01]  /*5a00*/  ISETP.GT.AND P1, PT, R3.reuse, RZ, P4 ;  /* 0x000000ff0300720c */ /* 0x040fe20002724270 */
[-C--:B------:R-:W-:Y:S01]  /*5a10*/  FMUL R76, R76, R88.reuse ;  /* 0x000000584c4c7220 */ /* 0x080fe20000400000 */
[----:B------:R-:W-:Y:S01]  /*5a20*/  @P0 STG.E.U16 desc[UR36][R8.64+0x2], R59 ;  /* 0x0000023b08000986 */ /* 0x000fe2000c101524 */
[----:B------:R-:W-:Y:S01]  /*5a30*/  ISETP.GT.AND P0, PT, R3, RZ, P3 ;  /* 0x000000ff0300720c */ /* 0x000fe20001f04270 */
[-C--:B------:R-:W-:Y:S01]  /*5a40*/  FMUL R77, R77, R88.reuse ;  /* 0x000000584d4d7220 */ /* 0x080fe20000400000 */
[----:B------:R-:W-:Y:S01]  /*5a50*/  ISETP.GT.AND P2, PT, R4, 0x11, PT ;  /* 0x000000110400780c */ /* 0x000fe20003f44270 */
[----:B------:R-:W-:Y:S01]  /*5a60*/  FMUL R78, R78, R88 ;  /* 0x000000584e4e7220 */ /* 0x000fe20000400000 */
[----:B------:R-:W-:Y:S01]  /*5a70*/  F2FP.BF16.F32.PACK_AB R66, RZ, R66 ;  /* 0x00000042ff42723e */ /* 0x000fe200000010ff */
[-C--:B------:R-:W-:Y:S01]  /*5a80*/  FMUL R79, R79, R88.reuse ;  /* 0x000000584f4f7220 */ /* 0x080fe20000400000 */
[----:B------:R-:W-:Y:S01]  /*5a90*/  F2FP.BF16.F32.PACK_AB R67, RZ, R67 ;  /* 0x00000043ff43723e */ /* 0x000fe200000010ff */
[----:B------:R-:W-:Y:S01]  /*5aa0*/  FMUL R80, R80, R88 ;  /* 0x0000005850507220 */ /* 0x000fe20000400000 */
[----:B------:R-:W-:Y:S01]  /*5ab0*/  F2FP.BF16.F32.PACK_AB R68, RZ, R68 ;  /* 0x00000044ff44723e */ /* 0x000fe200000010ff */
[----:B------:R-:W-:Y:S01]  /*5ac0*/  FMUL R81, R81, R88 ;  /* 0x0000005851517220 */ /* 0x000fe20000400000 */
[--C-:B------:R-:W-:Y:S01]  /*5ad0*/  @P1 IMAD.MOV.U32 R10, RZ, RZ, R14.reuse ;  /* 0x000000ffff0a1224 */ /* 0x100fe200078e000e */
[----:B------:R-:W-:Y:S01]  /*5ae0*/  F2FP.BF16.F32.PACK_AB R69, RZ, R69 ;  /* 0x00000045ff45723e */ /* 0x000fe200000010ff */
[--C-:B------:R-:W-:Y:S01]  /*5af0*/  @P1 IMAD.MOV.U32 R11, RZ, RZ, R15.reuse ;  /* 0x000000ffff0b1224 */ /* 0x100fe200078e000f */
[----:B------:R-:W-:Y:S01]  /*5b00*/  F2FP.BF16.F32.PACK_AB R70, RZ, R70 ;  /* 0x00000046ff46723e */ /* 0x000fe200000010ff */
[-C--:B------:R-:W-:Y:S01]  /*5b10*/  FMUL R82, R82, R88.reuse ;  /* 0x0000005852527220 */ /* 0x080fe20000400000 */
[----:B------:R-:W-:Y:S01]  /*5b20*/  F2FP.BF16.F32.PACK_AB R71, RZ, R71 ;  /* 0x00000047ff47723e */ /* 0x000fe200000010ff */
[-C--:B------:R-:W-:Y:S01]  /*5b30*/  FMUL R83, R83, R88.reuse ;  /* 0x0000005853537220 */ /* 0x080fe20000400000 */
[----:B------:R0:W-:Y:S01]  /*5b40*/  @P1 STG.E.U16 desc[UR36][R10.64+0x10], R60 ;  /* 0x0000103c0a001986 */ /* 0x0001e2000c101524 */
[----:B------:R-:W-:Y:S01]  /*5b50*/  ISETP.GT.AND P1, PT, R3, 0x8, P4 ;  /* 0x000000080300780c */ /* 0x000fe20002724270 */
[----:B------:R-:W-:Y:S01]  /*5b60*/  FMUL R84, R84, R88 ;  /* 0x0000005854547220 */ /* 0x000fe20000400000 */
[----:B------:R-:W-:Y:S01]  /*5b70*/  F2FP.BF16.F32.PACK_AB R72, RZ, R72 ;  /* 0x00000048ff48723e */ /* 0x000fe200000010ff */
[-C--:B------:R-:W-:Y:S01]  /*5b80*/  FMUL R85, R85, R88.reuse ;  /* 0x0000005855557220 */ /* 0x080fe20000400000 */
[----:B------:R-:W-:Y:S01]  /*5b90*/  F2FP.BF16.F32.PACK_AB R73, RZ, R73 ;  /* 0x00000049ff49723e */ /* 0x000fe200000010ff */
[----:B------:R-:W-:Y:S01]  /*5ba0*/  FMUL R86, R86, R88 ;  /* 0x0000005856567220 */ /* 0x000fe20000400000 */
[----:B------:R-:W-:Y:S01]  /*5bb0*/  F2FP.BF16.F32.PACK_AB R74, RZ, R74 ;  /* 0x0000004aff4a723e */ /* 0x000fe200000010ff */
[-C--:B------:R-:W-:Y:S01]  /*5bc0*/  FMUL R87, R87, R88.reuse ;  /* 0x0000005857577220 */ /* 0x080fe20000400000 */
[----:B------:R-:W-:Y:S01]  /*5bd0*/  F2FP.BF16.F32.PACK_AB R75, RZ, R75 ;  /* 0x0000004bff4b723e */ /* 0x000fe200000010ff */
[----:B------:R-:W-:Y:S01]  /*5be0*/  FMUL R24, R24, R88 ;  /* 0x0000005818187220 */ /* 0x000fe20000400000 */
[C---:B------:R-:W-:Y:S01]  /*5bf0*/  ISETP.GT.AND P5, PT, R4.reuse, 0x28, PT ;  /* 0x000000280400780c */ /* 0x040fe20003fa4270 */
[--C-:B0-----:R-:W-:Y:S01]  /*5c00*/  @P0 IMAD.MOV.U32 R10, RZ, RZ, R14.reuse ;  /* 0x000000ffff0a0224 */ /* 0x101fe200078e000e */
[----:B------:R-:W-:Y:S01]  /*5c10*/  F2FP.BF16.F32.PACK_AB R76, RZ, R76 ;  /* 0x0000004cff4c723e */ /* 0x000fe200000010ff */
[--C-:B------:R-:W-:Y:S01]  /*5c20*/  @P0 IMAD.MOV.U32 R11, RZ, RZ, R15.reuse ;  /* 0x000000ffff0b0224 */ /* 0x100fe200078e000f */
[----:B------:R-:W-:Y:S01]  /*5c30*/  ISETP.GT.AND P4, PT, R4, 0x29, PT ;  /* 0x000000290400780c */ /* 0x000fe20003f84270 */
[-C--:B------:R-:W-:Y:S01]  /*5c40*/  FMUL R25, R25, R88.reuse ;  /* 0x0000005819197220 */ /* 0x080fe20000400000 */
[----:B------:R-:W-:Y:S01]  /*5c50*/  F2FP.BF16.F32.PACK_AB R77, RZ, R77 ;  /* 0x0000004dff4d723e */ /* 0x000fe200000010ff */
[-C--:B------:R-:W-:Y:S01]  /*5c60*/  FMUL R26, R26, R88.reuse ;  /* 0x000000581a1a7220 */ /* 0x080fe20000400000 */
[----:B------:R0:W-:Y:S01]  /*5c70*/  @P0 STG.E.U16 desc[UR36][R10.64+0x12], R61 ;  /* 0x0000123d0a000986 */ /* 0x0001e2000c101524 */
[----:B------:R-:W-:Y:S01]  /*5c80*/  ISETP.GT.AND P0, PT, R3, 0x8, P3 ;  /* 0x000000080300780c */ /* 0x000fe20001f04270 */
[-C--:B------:R-:W-:Y:S01]  /*5c90*/  FMUL R27, R27, R88.reuse ;  /* 0x000000581b1b7220 */ /* 0x080fe20000400000 */
[C---:B------:R-:W-:Y:S01]  /*5ca0*/  ISETP.GT.AND P3, PT, R4.reuse, 0x10, PT ;  /* 0x000000100400780c */ /* 0x040fe20003f64270 */
[----:B------:R-:W-:Y:S01]  /*5cb0*/  @P1 STG.E.U16 desc[UR36][R8.64+0x10], R62 ;  /* 0x0000103e08001986 */ /* 0x000fe2000c101524 */
[----:B------:R-:W-:Y:S01]  /*5cc0*/  ISETP.GT.AND P1, PT, R4, 0x19, PT ;  /* 0x000000190400780c */ /* 0x000fe20003f24270 */
        /* <DEDUP_REMOVED lines=8> */
[----:B------:R-:W-:Y:S01]  /*5d50*/  @P0 STG.E.U16 desc[UR36][R8.64+0x12], R63 ;  /* 0x0000123f08000986 */ /* 0x000fe2000c101524 */
[----:B------:R-:W-:Y:S01]  /*5d60*/  ISETP.GT.AND P0, PT, R3, RZ, P3 ;  /* 0x000000ff0300720c */ /* 0x000fe20001f04270 */
[----:B------:R-:W-:Y:S01]  /*5d70*/  FMUL R32, R32, R88 ;  /* 0x0000005820207220 */ /* 0x000fe20000400000 */
[----:B------:R-:W-:Y:S01]  /*5d80*/  F2FP.BF16.F32.PACK_AB R82, RZ, R82 ;  /* 0x00000052ff52723e */ /* 0x000fe200000010ff */
[-C--:B------:R-:W-:Y:S01]  /*5d90*/  FMUL R33, R33, R88.reuse ;  /* 0x0000005821217220 */ /* 0x080fe20000400000 */
[----:B------:R-:W-:Y:S01]  /*5da0*/  F2FP.BF16.F32.PACK_AB R83, RZ, R83 ;  /* 0x00000053ff53723e */ /* 0x000fe200000010ff */
[----:B------:R-:W-:Y:S01]  /*5db0*/  FMUL R34, R34, R88 ;  /* 0x0000005822227220 */ /* 0x000fe20000400000 */
[----:B------:R-:W-:Y:S01]  /*5dc0*/  F2FP.BF16.F32.PACK_AB R84, RZ, R84 ;  /* 0x00000054ff54723e */ /* 0x000fe200000010ff */
[-C--:B------:R-:W-:Y:S01]  /*5dd0*/  FMUL R35, R35, R88.reuse ;  /* 0x0000005823237220 */ /* 0x080fe20000400000 */
[----:B------:R-:W-:Y:S01]  /*5de0*/  P2R R5, PR, RZ, 0x20 ;  /* 0x00000020ff057803 */ /* 0x000fe20000000000 */
[-C--:B------:R-:W-:Y:S01]  /*5df0*/  FMUL R36, R36, R88.reuse ;  /* 0x0000005824247220 */ /* 0x080fe20000400000 */
[----:B------:R-:W-:Y:S01]  /*5e00*/  F2FP.BF16.F32.PACK_AB R85, RZ, R85 ;  /* 0x00000055ff55723e */ /* 0x000fe200000010ff */
[----:B------:R-:W-:Y:S01]  /*5e10*/  FMUL R37, R37, R88 ;  /* 0x0000005825257220 */ /* 0x000fe20000400000 */
[----:B------:R-:W-:Y:S01]  /*5e20*/  F2FP.BF16.F32.PACK_AB R86, RZ, R86 ;  /* 0x00000056ff56723e */ /* 0x000fe200000010ff */
[--C-:B0-----:R-:W-:Y:S01]  /*5e30*/  @P0 IMAD.MOV.U32 R10, RZ, RZ, R14.reuse ;  /* 0x000000ffff0a0224 */ /* 0x101fe200078e000e */
[----:B------:R-:W-:Y:S01]  /*5e40*/  F2FP.BF16.F32.PACK_AB R87, RZ, R87 ;  /* 0x00000057ff57723e */ /* 0x000fe200000010ff */
[--C-:B------:R-:W-:Y:S01]  /*5e50*/  @P0 IMAD.MOV.U32 R11, RZ, RZ, R15.reuse ;  /* 0x000000ffff0b0224 */ /* 0x100fe200078e000f */
[----:B------:R-:W-:Y:S01]  /*5e60*/  F2FP.BF16.F32.PACK_AB R24, RZ, R24 ;  /* 0x00000018ff18723e */ /* 0x000fe200000010ff */
[-C--:B------:R-:W-:Y:S01]  /*5e70*/  FMUL R38, R38, R88.reuse ;  /* 0x0000005826267220 */ /* 0x080fe20000400000 */
[----:B------:R-:W-:Y:S01]  /*5e80*/  F2FP.BF16.F32.PACK_AB R25, RZ, R25 ;  /* 0x00000019ff19723e */ /* 0x000fe200000010ff */
[-C--:B------:R-:W-:Y:S01]  /*5e90*/  FMUL R39, R39, R88.reuse ;  /* 0x0000005827277220 */ /* 0x080fe20000400000 */
[----:B------:R0:W-:Y:S01]  /*5ea0*/  @P0 STG.E.U16 desc[UR36][R10.64+0x20], R64 ;  /* 0x000020400a000986 */ /* 0x0001e2000c101524 */
        /* <DEDUP_REMOVED lines=10> */
[----:B------:R-:W-:Y:S01]  /*5f50*/  F2FP.BF16.F32.PACK_AB R30, RZ, R30 ;  /* 0x0000001eff1e723e */ /* 0x000fe200000010ff */
[----:B------:R-:W-:Y:S01]  /*5f60*/  FMUL R45, R45, R88 ;  /* 0x000000582d2d7220 */ /* 0x000fe20000400000 */
[----:B------:R-:W-:Y:S01]  /*5f70*/  F2FP.BF16.F32.PACK_AB R31, RZ, R31 ;  /* 0x0000001fff1f723e */ /* 0x000fe200000010ff */
[----:B0-----:R-:W-:Y:S01]  /*5f80*/  @P0 IMAD.MOV.U32 R10, RZ, RZ, R14 ;  /* 0x000000ffff0a0224 */ /* 0x001fe200078e000e */
[----:B------:R-:W-:Y:S01]  /*5f90*/  F2FP.BF16.F32.PACK_AB R32, RZ, R32 ;  /* 0x00000020ff20723e */ /* 0x000fe200000010ff */
[----:B------:R-:W-:Y:S01]  /*5fa0*/  @P0 IMAD.MOV.U32 R11, RZ, RZ, R15 ;  /* 0x000000ffff0b0224 */ /* 0x000fe200078e000f */
[----:B------:R-:W-:Y:S01]  /*5fb0*/  F2FP.BF16.F32.PACK_AB R33, RZ, R33 ;  /* 0x00000021ff21723e */ /* 0x000fe200000010ff */
[----:B------:R-:W-:Y:S01]  /*5fc0*/  FMUL R46, R46, R88 ;  /* 0x000000582e2e7220 */ /* 0x000fe20000400000 */
[----:B------:R-:W-:Y:S01]  /*5fd0*/  F2FP.BF16.F32.PACK_AB R34, RZ, R34 ;  /* 0x00000022ff22723e */ /* 0x000fe200000010ff */
[-C--:B------:R-:W-:Y:S01]  /*5fe0*/  FMUL R47, R47, R88.reuse ;  /* 0x000000582f2f7220 */ /* 0x080fe20000400000 */
[----:B------:R0:W-:Y:S01]  /*5ff0*/  @P0 STG.E.U16 desc[UR36][R10.64+0x22], R65 ;  /* 0x000022410a000986 */ /* 0x0001e2000c101524 */
[----:B------:R-:W-:Y:S01]  /*6000*/  ISETP.GT.AND P0, PT, R3, 0x8, P3 ;  /* 0x000000080300780c */ /* 0x000fe20001f04270 */
[-C--:B------:R-:W-:Y:S01]  /*6010*/  FMUL R48, R48, R88.reuse ;  /* 0x0000005830307220 */ /* 0x080fe20000400000 */
[----:B------:R-:W-:Y:S01]  /*6020*/  ISETP.GT.AND P3, PT, R4, 0x30, PT ;  /* 0x000000300400780c */ /* 0x000fe20003f64270 */
        /* <DEDUP_REMOVED lines=11> */
[----:B------:R-:W-:Y:S01]  /*60e0*/  ISETP.GT.AND P0, PT, R3, 0x8, P2 ;  /* 0x000000080300780c */ /* 0x000fe20001704270 */
[-C--:B------:R-:W-:Y:S01]  /*60f0*/  FMUL R54, R54, R88.reuse ;  /* 0x0000005836367220 */ /* 0x080fe20000400000 */
[----:B------:R-:W-:Y:S01]  /*6100*/  ISETP.GT.AND P2, PT, R4, 0x18, PT ;  /* 0x000000180400780c */ /* 0x000fe20003f44270 */
[----:B------:R-:W-:Y:S01]  /*6110*/  FMUL R55, R55, R88 ;  /* 0x0000005837377220 */ /* 0x000fe20000400000 */
[----:B------:R-:W-:-:S02]  /*6120*/  F2FP.BF16.F32.PACK_AB R40, RZ, R40 ;  /* 0x00000028ff28723e */ /* 0x000fc400000010ff */
[----:B------:R-:W-:Y:S02]  /*6130*/  F2FP.BF16.F32.PACK_AB R41, RZ, R41 ;  /* 0x00000029ff29723e */ /* 0x000fe400000010ff */
[----:B------:R-:W-:Y:S02]  /*6140*/  F2FP.BF16.F32.PACK_AB R42, RZ, R42 ;  /* 0x0000002aff2a723e */ /* 0x000fe400000010ff */
[----:B------:R-:W-:Y:S02]  /*6150*/  F2FP.BF16.F32.PACK_AB R43, RZ, R43 ;  /* 0x0000002bff2b723e */ /* 0x000fe400000010ff */
[----:B------:R-:W-:Y:S01]  /*6160*/  F2FP.BF16.F32.PACK_AB R44, RZ, R44 ;  /* 0x0000002cff2c723e */ /* 0x000fe200000010ff */
[----:B------:R-:W-:Y:S01]  /*6170*/  @P0 STG.E.U16 desc[UR36][R8.64+0x22], R67 ;  /* 0x0000224308000986 */ /* 0x000fe2000c101524 */
[----:B------:R-:W-:Y:S02]  /*6180*/  ISETP.GT.AND P0, PT, R3, RZ, P2 ;  /* 0x000000ff0300720c */ /* 0x000fe40001704270 */
[----:B------:R-:W-:-:S02]  /*6190*/  F2FP.BF16.F32.PACK_AB R45, RZ, R45 ;  /* 0x0000002dff2d723e */ /* 0x000fc400000010ff */
[----:B------:R-:W-:Y:S02]  /*61a0*/  F2FP.BF16.F32.PACK_AB R46, RZ, R46 ;  /* 0x0000002eff2e723e */ /* 0x000fe400000010ff */
[----:B------:R-:W-:Y:S02]  /*61b0*/  F2FP.BF16.F32.PACK_AB R47, RZ, R47 ;  /* 0x0000002fff2f723e */ /* 0x000fe400000010ff */
[----:B------:R-:W-:Y:S02]  /*61c0*/  F2FP.BF16.F32.PACK_AB R48, RZ, R48 ;  /* 0x00000030ff30723e */ /* 0x000fe400000010ff */
[----:B------:R-:W-:Y:S02]  /*61d0*/  F2FP.BF16.F32.PACK_AB R49, RZ, R49 ;  /* 0x00000031ff31723e */ /* 0x000fe400000010ff */
[----:B------:R-:W-:Y:S01]  /*61e0*/  F2FP.BF16.F32.PACK_AB R50, RZ, R50 ;  /* 0x00000032ff32723e */ /* 0x000fe200000010ff */
[----:B0-----:R-:W-:Y:S01]  /*61f0*/  @P0 IMAD.MOV.U32 R10, RZ, RZ, R14 ;  /* 0x000000ffff0a0224 */ /* 0x001fe200078e000e */
[----:B------:R-:W-:Y:S01]  /*6200*/  F2FP.BF16.F32.PACK_AB R51, RZ, R51 ;  /* 0x00000033ff33723e */ /* 0x000fe200000010ff */
[----:B------:R-:W-:Y:S01]  /*6210*/  @P0 IMAD.MOV.U32 R11, RZ, RZ, R15 ;  /* 0x000000ffff0b0224 */ /* 0x000fe200078e000f */
[----:B------:R-:W-:-:S02]  /*6220*/  F2FP.BF16.F32.PACK_AB R52, RZ, R52 ;  /* 0x00000034ff34723e */ /* 0x000fc400000010ff */
[----:B------:R-:W-:Y:S02]  /*6230*/  F2FP.BF16.F32.PACK_AB R53, RZ, R53 ;  /* 0x00000035ff35723e */ /* 0x000fe400000010ff */
[----:B------:R0:W-:Y:S01]  /*6240*/  @P0 STG.E.U16 desc[UR36][R10.64+0x30], R68 ;  /* 0x000030440a000986 */ /* 0x0001e2000c101524 */
[----:B------:R-:W-:Y:S02]  /*6250*/  ISETP.GT.AND P0, PT, R3, RZ, P1 ;  /* 0x000000ff0300720c */ /* 0x000fe40000f04270 */
[----:B------:R-:W-:Y:S02]  /*6260*/  F2FP.BF16.F32.PACK_AB R54, RZ, R54 ;  /* 0x00000036ff36723e */ /* 0x000fe400000010ff */
[----:B------:R-:W-:-:S09]  /*6270*/  F2FP.BF16.F32.PACK_AB R55, RZ, R55 ;  /* 0x00000037ff37723e */ /* 0x000fd200000010ff */
[----:B0-----:R-:W-:Y:S02]  /*6280*/  @P0 IMAD.MOV.U32 R10, RZ, RZ, R14 ;  /* 0x000000ffff0a0224 */ /* 0x001fe400078e000e */
[----:B------:R-:W-:-:S05]  /*6290*/  @P0 IMAD.MOV.U32 R11, RZ, RZ, R15 ;  /* 0x000000ffff0b0224 */ /* 0x000fca00078e000f */
[----:B------:R0:W-:Y:S01]  /*62a0*/  @P0 STG.E.U16 desc[UR36][R10.64+0x32], R69 ;  /* 0x000032450a000986 */ /* 0x0001e2000c101524 */
[----:B------:R-:W-:Y:S02]  /*62b0*/  ISETP.GT.AND P0, PT, R3, 0x8, P2 ;  /* 0x000000080300780c */ /* 0x000fe40001704270 */
[----:B------:R-:W-:-:S11]  /*62c0*/  ISETP.GT.AND P2, PT, R4, 0x20, PT ;  /* 0x000000200400780c */ /* 0x000fd60003f44270 */
[----:B------:R-:W-:Y:S01]  /*62d0*/  @P0 STG.E.U16 desc[UR36][R8.64+0x30], R70 ;  /* 0x0000304608000986 */ /* 0x000fe2000c101524 */
[----:B------:R-:W-:Y:S02]  /*62e0*/  ISETP.GT.AND P0, PT, R3, 0x8, P1 ;  /* 0x000000080300780c */ /* 0x000fe40000f04270 */
[----:B------:R-:W-:-:S11]  /*62f0*/  ISETP.GT.AND P1, PT, R4, 0x21, PT ;  /* 0x000000210400780c */ /* 0x000fd60003f24270 */
[----:B------:R-:W-:Y:S01]  /*6300*/  @P0 STG.E.U16 desc[UR36][R8.64+0x32], R71 ;  /* 0x0000324708000986 */ /* 0x000fe2000c101524 */
[----:B------:R-:W-:-:S13]  /*6310*/  ISETP.GT.AND P0, PT, R3, RZ, P2 ;  /* 0x000000ff0300720c */ /* 0x000fda0001704270 */
[----:B0-----:R-:W-:Y:S02]  /*6320*/  @P0 IMAD.MOV.U32 R10, RZ, RZ, R14 ;  /* 0x000000ffff0a0224 */ /* 0x001fe400078e000e */
[----:B------:R-:W-:-:S05]  /*6330*/  @P0 IMAD.MOV.U32 R11, RZ, RZ, R15 ;  /* 0x000000ffff0b0224 */ /* 0x000fca00078e000f */
[----:B------:R0:W-:Y:S01]  /*6340*/  @P0 STG.E.U16 desc[UR36][R10.64+0x40], R72 ;  /* 0x000040480a000986 */ /* 0x0001e2000c101524 */
[----:B------:R-:W-:-:S13]  /*6350*/  ISETP.GT.AND P0, PT, R3, RZ, P1 ;  /* 0x000000ff0300720c */ /* 0x000fda0000f04270 */
[----:B0-----:R-:W-:Y:S02]  /*6360*/  @P0 IMAD.MOV.U32 R10, RZ, RZ, R14 ;  /* 0x000000ffff0a0224 */ /* 0x001fe400078e000e */
[----:B------:R-:W-:-:S05]  /*6370*/  @P0 IMAD.MOV.U32 R11, RZ, RZ, R15 ;  /* 0x000000ffff0b0224 */ /* 0x000fca00078e000f */
[----:B------:R0:W-:Y:S01]  /*6380*/  @P0 STG.E.U16 desc[UR36][R10.64+0x42], R73 ;  /* 0x000042490a000986 */ /* 0x0001e2000c101524 */
[----:B------:R-:W-:Y:S02]  /*6390*/  ISETP.GT.AND P0, PT, R3, 0x8, P2 ;  /* 0x000000080300780c */ /* 0x000fe40001704270 */
[----:B------:R-:W-:-:S11]  /*63a0*/  ISETP.GT.AND P2, PT, R4, 0x38, PT ;  /* 0x000000380400780c */ /* 0x000fd60003f44270 */
[----:B------:R-:W-:Y:S01]  /*63b0*/  @P0 STG.E.U16 desc[UR36][R8.64+0x40], R74 ;  /* 0x0000404a08000986 */ /* 0x000fe2000c101524 */
[----:B------:R-:W-:-:S13]  /*63c0*/  ISETP.GT.AND P0, PT, R3, 0x8, P1 ;  /* 0x000000080300780c */ /* 0x000fda0000f04270 */
        /* <DEDUP_REMOVED lines=9> */
[----:B------:R-:W-:-:S13]  /*6460*/  ISETP.GT.AND P0, PT, R3, 0x8, P5 ;  /* 0x000000080300780c */ /* 0x000fda0002f04270 */
[----:B------:R-:W-:Y:S01]  /*6470*/  @P0 STG.E.U16 desc[UR36][R8.64+0x50], R78 ;  /* 0x0000504e08000986 */ /* 0x000fe2000c101524 */
[----:B------:R-:W-:-:S13]  /*6480*/  ISETP.GT.AND P0, PT, R3, 0x8, P4 ;  /* 0x000000080300780c */ /* 0x000fda0002704270 */
[----:B------:R-:W-:Y:S01]  /*6490*/  @P0 STG.E.U16 desc[UR36][R8.64+0x52], R79 ;  /* 0x0000524f08000986 */ /* 0x000fe2000c101524 */
[----:B------:R-:W-:-:S13]  /*64a0*/  ISETP.GT.AND P0, PT, R3, RZ, P3 ;  /* 0x000000ff0300720c */ /* 0x000fda0001f04270 */
[----:B0-----:R-:W-:Y:S02]  /*64b0*/  @P0 IMAD.MOV.U32 R10, RZ, RZ, R14 ;  /* 0x000000ffff0a0224 */ /* 0x001fe400078e000e */
[----:B------:R-:W-:-:S05]  /*64c0*/  @P0 IMAD.MOV.U32 R11, RZ, RZ, R15 ;  /* 0x000000ffff0b0224 */ /* 0x000fca00078e000f */
[----:B------:R0:W-:Y:S01]  /*64d0*/  @P0 STG.E.U16 desc[UR36][R10.64+0x60], R80 ;  /* 0x000060500a000986 */ /* 0x0001e2000c101524 */
[----:B------:R-:W-:-:S04]  /*64e0*/  ISETP.GT.AND P0, PT, R4, 0x31, PT ;  /* 0x000000310400780c */ /* 0x000fc80003f04270 */
        /* <DEDUP_REMOVED lines=8> */
[----:B------:R-:W-:-:S05]  /*6570*/  IADD3 R12, P1, R57, R8, RZ ;  /* 0x00000008390c7210 */ /* 0x000fca0007f3e0ff */
[----:B------:R-:W-:Y:S01]  /*6580*/  IMAD.X R13, R23, 0x1, R9, P1 ;  /* 0x00000001170d7824 */ /* 0x000fe200008e0609 */
[----:B------:R-:W-:-:S13]  /*6590*/  ISETP.GT.AND P1, PT, R3, RZ, P2 ;  /* 0x000000ff0300720c */ /* 0x000fda0001724270 */
[----:B------:R-:W-:Y:S01]  /*65a0*/  @P1 STG.E.U16 desc[UR36][R14.64+0x70], R84 ;  /* 0x000070540e001986 */ /* 0x000fe2000c101524 */
[----:B------:R-:W-:-:S05]  /*65b0*/  IADD3 R20, P1, R57, R8, RZ ;  /* 0x0000000839147210 */ /* 0x000fca0007f3e0ff */
[----:B------:R-:W-:Y:S01]  /*65c0*/  IMAD.X R21, R23, 0x1, R9, P1 ;  /* 0x0000000117157824 */ /* 0x000fe200008e0609 */
[----:B0-----:R-:W-:-:S05]  /*65d0*/  IADD3 R10, P1, R57, R14, RZ ;  /* 0x0000000e390a7210 */ /* 0x001fca0007f3e0ff */
[----:B------:R-:W-:Y:S01]  /*65e0*/  IMAD.X R11, R23, 0x1, R15, P1 ;  /* 0x00000001170b7824 */ /* 0x000fe200008e060f */
[----:B------:R-:W-:-:S04]  /*65f0*/  ISETP.GT.AND P1, PT, R4, 0x39, PT ;  /* 0x000000390400780c */ /* 0x000fc80003f24270 */
[----:B------:R-:W-:-:S13]  /*6600*/  ISETP.GT.AND P5, PT, R3, RZ, P1 ;  /* 0x000000ff0300720c */ /* 0x000fda0000fa4270 */
[----:B------:R-:W-:Y:S01]  /*6610*/  @P5 STG.E.U16 desc[UR36][R14.64+0x72], R85 ;  /* 0x000072550e005986 */ /* 0x000fe2000c101524 */
[----:B------:R-:W-:-:S13]  /*6620*/  ISETP.GT.AND P5, PT, R3, 0x8, P2 ;  /* 0x000000080300780c */ /* 0x000fda00017a4270 */
[----:B------:R-:W-:Y:S01]  /*6630*/  @P5 STG.E.U16 desc[UR36][R8.64+0x70], R86 ;  /* 0x0000705608005986 */ /* 0x000fe2000c101524 */
[----:B------:R-:W-:-:S13]  /*6640*/  ISETP.GT.AND P5, PT, R3, 0x8, P1 ;  /* 0x000000080300780c */ /* 0x000fda0000fa4270 */
[----:B------:R0:W-:Y:S01]  /*6650*/  @P5 STG.E.U16 desc[UR36][R8.64+0x72], R87 ;  /* 0x0000725708005986 */ /* 0x0001e2000c101524 */
[C---:B------:R-:W-:Y:S02]  /*6660*/  ISETP.GT.AND P5, PT, R3.reuse, 0x80, P6 ;  /* 0x000000800300780c */ /* 0x040fe400037a4270 */
[----:B------:R-:W-:-:S11]  /*6670*/  ISETP.GT.AND P6, PT, R3, 0x88, P6 ;  /* 0x000000880300780c */ /* 0x000fd600037c4270 */
[----:B------:R-:W-:Y:S01]  /*6680*/  @P5 STG.E.U16 desc[UR36][R10.64], R24 ;  /* 0x000000180a005986 */ /* 0x000fe2000c101524 */
[----:B------:R-:W-:-:S04]  /*6690*/  ISETP.GT.AND P5, PT, R4, 0x1, PT ;  /* 0x000000010400780c */ /* 0x000fc80003fa4270 */
[----:B------:R-:W-:-:S13]  /*66a0*/  ISETP.GT.AND P5, PT, R3, 0x80, P5 ;  /* 0x000000800300780c */ /* 0x000fda0002fa4270 */
[----:B0-----:R-:W-:Y:S02]  /*66b0*/  @P5 IMAD.MOV.U32 R8, RZ, RZ, R10 ;  /* 0x000000ffff085224 */ /* 0x001fe400078e000a */
[----:B------:R-:W-:-:S05]  /*66c0*/  @P5 IMAD.MOV.U32 R9, RZ, RZ, R11 ;  /* 0x000000ffff095224 */ /* 0x000fca00078e000b */
[----:B------:R0:W-:Y:S01]  /*66d0*/  @P5 STG.E.U16 desc[UR36][R8.64+0x2], R25 ;  /* 0x0000021908005986 */ /* 0x0001e2000c101524 */
[----:B------:R-:W-:-:S03]  /*66e0*/  ISETP.NE.AND P5, PT, R5, RZ, PT ;  /* 0x000000ff0500720c */ /* 0x000fc60003fa5270 */
[----:B------:R-:W-:Y:S01]  /*66f0*/  @P6 STG.E.U16 desc[UR36][R12.64], R26 ;  /* 0x0000001a0c006986 */ /* 0x000fe2000c101524 */
[----:B------:R-:W-:-:S04]  /*6700*/  ISETP.GT.AND P6, PT, R4, 0x1, PT ;  /* 0x000000010400780c */ /* 0x000fc80003fc4270 */
[----:B------:R-:W-:-:S13]  /*6710*/  ISETP.GT.AND P6, PT, R3, 0x88, P6 ;  /* 0x000000880300780c */ /* 0x000fda00037c4270 */
[----:B------:R-:W-:Y:S01]  /*6720*/  @P6 STG.E.U16 desc[UR36][R20.64+0x2], R27 ;  /* 0x0000021b14006986 */ /* 0x000fe2000c101524 */
[----:B------:R-:W-:-:S04]  /*6730*/  ISETP.GT.AND P6, PT, R4, 0x8, PT ;  /* 0x000000080400780c */ /* 0x000fc80003fc4270 */
[----:B------:R-:W-:-:S13]  /*6740*/  ISETP.GT.AND P6, PT, R3, 0x80, P6 ;  /* 0x000000800300780c */ /* 0x000fda00037c4270 */
[----:B0-----:R-:W-:Y:S02]  /*6750*/  @P6 IMAD.MOV.U32 R8, RZ, RZ, R10 ;  /* 0x000000ffff086224 */ /* 0x001fe400078e000a */
[----:B------:R-:W-:-:S05]  /*6760*/  @P6 IMAD.MOV.U32 R9, RZ, RZ, R11 ;  /* 0x000000ffff096224 */ /* 0x000fca00078e000b */
[----:B------:R0:W-:Y:S01]  /*6770*/  @P6 STG.E.U16 desc[UR36][R8.64+0x10], R28 ;  /* 0x0000101c08006986 */ /* 0x0001e2000c101524 */
[----:B------:R-:W-:-:S04]  /*6780*/  ISETP.GT.AND P6, PT, R4, 0x9, PT ;  /* 0x000000090400780c */ /* 0x000fc80003fc4270 */
[----:B------:R-:W-:-:S13]  /*6790*/  ISETP.GT.AND P6, PT, R3, 0x80, P6 ;  /* 0x000000800300780c */ /* 0x000fda00037c4270 */
[----:B0-----:R-:W-:Y:S02]  /*67a0*/  @P6 IMAD.MOV.U32 R8, RZ, RZ, R10 ;  /* 0x000000ffff086224 */ /* 0x001fe400078e000a */
[----:B------:R-:W-:-:S05]  /*67b0*/  @P6 IMAD.MOV.U32 R9, RZ, RZ, R11 ;  /* 0x000000ffff096224 */ /* 0x000fca00078e000b */
[----:B------:R0:W-:Y:S01]  /*67c0*/  @P6 STG.E.U16 desc[UR36][R8.64+0x12], R29 ;  /* 0x0000121d08006986 */ /* 0x0001e2000c101524 */
[----:B------:R-:W-:-:S04]  /*67d0*/  ISETP.GT.AND P6, PT, R4, 0x8, PT ;  /* 0x000000080400780c */ /* 0x000fc80003fc4270 */
[----:B------:R-:W-:-:S13]  /*67e0*/  ISETP.GT.AND P6, PT, R3, 0x88, P6 ;  /* 0x000000880300780c */ /* 0x000fda00037c4270 */
        /* <DEDUP_REMOVED lines=22> */
[----:B0-----:R-:W-:Y:S01]  /*6950*/  @P6 IMAD.MOV.U32 R8, RZ, RZ, R10 ;  /* 0x000000ffff086224 */ /* 0x001fe200078e000a */
[----:B------:R-:W-:-:S05]  /*6960*/  @P6 MOV R9, R11 ;  /* 0x0000000b00096202 */ /* 0x000fca0000000f00 */
        /* <DEDUP_REMOVED lines=21> */
[----:B------:R-:W-:Y:S01]  /*6ac0*/  @P6 STG.E.U16 desc[UR36][R8.64+0x42], R41 ;  /* 0x0000422908006986 */ /* 0x000fe2000c101524 */
[----:B------:R-:W-:-:S04]  /*6ad0*/  ISETP.GT.AND P6, PT, R4, 0x20, PT ;  /* 0x000000200400780c */ /* 0x000fc80003fc4270 */
[----:B------:R-:W-:-:S13]  /*6ae0*/  ISETP.GT.AND P6, PT, R3, 0x88, P6 ;  /* 0x000000880300780c */ /* 0x000fda00037c4270 */
[----:B------:R-:W-:Y:S01]  /*6af0*/  @P6 STG.E.U16 desc[UR36][R6.64+0x40], R42 ;  /* 0x0000402a06006986 */ /* 0x000fe2000c101524 */
[----:B------:R-:W-:-:S04]  /*6b00*/  ISETP.GT.AND P6, PT, R4, 0x21, PT ;  /* 0x000000210400780c */ /* 0x000fc80003fc4270 */
[----:B------:R-:W-:-:S13]  /*6b10*/  ISETP.GT.AND P6, PT, R3, 0x88, P6 ;  /* 0x000000880300780c */ /* 0x000fda00037c4270 */
[----:B------:R-:W-:Y:S02]  /*6b20*/  @P6 IMAD.MOV.U32 R4, RZ, RZ, R6 ;  /* 0x000000ffff046224 */ /* 0x000fe400078e0006 */
[----:B------:R-:W-:-:S05]  /*6b30*/  @P6 IMAD.MOV.U32 R5, RZ, RZ, R7 ;  /* 0x000000ffff056224 */ /* 0x000fca00078e0007 */
[----:B------:R0:W-:Y:S01]  /*6b40*/  @P6 STG.E.U16 desc[UR36][R4.64+0x42], R43 ;  /* 0x0000422b04006986 */ /* 0x0001e2000c101524 */
[C---:B------:R-:W-:Y:S02]  /*6b50*/  ISETP.GT.AND P6, PT, R3.reuse, 0x80, P5 ;  /* 0x000000800300780c */ /* 0x040fe40002fc4270 */
[----:B------:R-:W-:-:S11]  /*6b60*/  ISETP.GT.AND P5, PT, R3, 0x88, P5 ;  /* 0x000000880300780c */ /* 0x000fd60002fa4270 */
[----:B0-----:R-:W-:Y:S02]  /*6b70*/  @P6 IMAD.MOV.U32 R4, RZ, RZ, R10 ;  /* 0x000000ffff046224 */ /* 0x001fe400078e000a */
[----:B------:R-:W-:-:S05]  /*6b80*/  @P6 IMAD.MOV.U32 R5, RZ, RZ, R11 ;  /* 0x000000ffff056224 */ /* 0x000fca00078e000b */
[----:B------:R0:W-:Y:S01]  /*6b90*/  @P6 STG.E.U16 desc[UR36][R4.64+0x50], R44 ;  /* 0x0000502c04006986 */ /* 0x0001e2000c101524 */
[C---:B------:R-:W-:Y:S02]  /*6ba0*/  ISETP.GT.AND P6, PT, R3.reuse, 0x80, P4 ;  /* 0x000000800300780c */ /* 0x040fe400027c4270 */
[----:B------:R-:W-:-:S11]  /*6bb0*/  ISETP.GT.AND P4, PT, R3, 0x88, P4 ;  /* 0x000000880300780c */ /* 0x000fd60002784270 */
[----:B0-----:R-:W-:Y:S02]  /*6bc0*/  @P6 IMAD.MOV.U32 R4, RZ, RZ, R10 ;  /* 0x000000ffff046224 */ /* 0x001fe400078e000a */
[----:B------:R-:W-:-:S05]  /*6bd0*/  @P6 IMAD.MOV.U32 R5, RZ, RZ, R11 ;  /* 0x000000ffff056224 */ /* 0x000fca00078e000b */
[----:B------:R0:W-:Y:S02]  /*6be0*/  @P6 STG.E.U16 desc[UR36][R4.64+0x52], R45 ;  /* 0x0000522d04006986 */ /* 0x0001e4000c101524 */
[----:B0-----:R-:W-:Y:S02]  /*6bf0*/  @P5 IMAD.MOV.U32 R4, RZ, RZ, R6 ;  /* 0x000000ffff045224 */ /* 0x001fe400078e0006 */
[----:B------:R-:W-:-:S05]  /*6c00*/  @P5 IMAD.MOV.U32 R5, RZ, RZ, R7 ;  /* 0x000000ffff055224 */ /* 0x000fca00078e0007 */
[----:B------:R0:W-:Y:S01]  /*6c10*/  @P5 STG.E.U16 desc[UR36][R4.64+0x50], R46 ;  /* 0x0000502e04005986 */ /* 0x0001e2000c101524 */
[C---:B------:R-:W-:Y:S02]  /*6c20*/  ISETP.GT.AND P5, PT, R3.reuse, 0x80, P3 ;  /* 0x000000800300780c */ /* 0x040fe40001fa4270 */
[----:B------:R-:W-:Y:S01]  /*6c30*/  ISETP.GT.AND P3, PT, R3, 0x88, P3 ;  /* 0x000000880300780c */ /* 0x000fe20001f64270 */
        /* <DEDUP_REMOVED lines=17> */
[----:B------:R0:W-:Y:S02]  /*6d50*/  @P3 STG.E.U16 desc[UR36][R4.64+0x60], R50 ;  /* 0x0000603204003986 */ /* 0x0001e4000c101524 */
[----:B0-----:R-:W-:Y:S02]  /*6d60*/  @P0 IMAD.MOV.U32 R4, RZ, RZ, R6 ;  /* 0x000000ffff040224 */ /* 0x001fe400078e0006 */
[----:B------:R-:W-:-:S05]  /*6d70*/  @P0 IMAD.MOV.U32 R5, RZ, RZ, R7 ;  /* 0x000000ffff050224 */ /* 0x000fca00078e0007 */
[----:B------:R0:W-:Y:S02]  /*6d80*/  @P0 STG.E.U16 desc[UR36][R4.64+0x62], R51 ;  /* 0x0000623304000986 */ /* 0x0001e4000c101524 */
[----:B0-----:R-:W-:Y:S02]  /*6d90*/  @P5 IMAD.MOV.U32 R4, RZ, RZ, R10 ;  /* 0x000000ffff045224 */ /* 0x001fe400078e000a */
[----:B------:R-:W-:-:S05]  /*6da0*/  @P5 IMAD.MOV.U32 R5, RZ, RZ, R11 ;  /* 0x000000ffff055224 */ /* 0x000fca00078e000b */
[----:B------:R0:W-:Y:S04]  /*6db0*/  @P5 STG.E.U16 desc[UR36][R4.64+0x70], R52 ;  /* 0x0000703404005986 */ /* 0x0001e8000c101524 */
[----:B------:R1:W-:Y:S01]  /*6dc0*/  @P4 STG.E.U16 desc[UR36][R10.64+0x72], R53 ;  /* 0x000072350a004986 */ /* 0x0003e2000c101524 */
[----:B0-----:R-:W-:Y:S02]  /*6dd0*/  @P2 IMAD.MOV.U32 R4, RZ, RZ, R6 ;  /* 0x000000ffff042224 */ /* 0x001fe400078e0006 */
[----:B------:R-:W-:-:S05]  /*6de0*/  @P2 IMAD.MOV.U32 R5, RZ, RZ, R7 ;  /* 0x000000ffff052224 */ /* 0x000fca00078e0007 */
[----:B------:R1:W-:Y:S04]  /*6df0*/  @P2 STG.E.U16 desc[UR36][R4.64+0x70], R54 ;  /* 0x0000703604002986 */ /* 0x0003e8000c101524 */
[----:B------:R1:W-:Y:S02]  /*6e00*/  @P1 STG.E.U16 desc[UR36][R6.64+0x72], R55 ;  /* 0x0000723706001986 */ /* 0x0003e4000c101524 */
.L_x_152:
[----:B------:R-:W-:Y:S05]  /*6e10*/  BSYNC B0 ;  /* 0x0000000000007941 */ /* 0x000fea0003800000 */
.L_x_28:
[----:B------:R-:W-:Y:S01]  /*6e20*/  ULDC UR4, c[0x0][0xc] ;  /* 0x0000030000047ab9 */ /* 0x000fe20000000800 */
[----:B------:R-:W-:Y:S01]  /*6e30*/  ULDC UR5, c[0x0][0x10] ;  /* 0x0000040000057ab9 */ /* 0x000fe20000000800 */
[----:B------:R-:W2:Y:S01]  /*6e40*/  LDC R3, c[0x0][0x14] ;  /* 0x00000500ff037b82 */ /* 0x000ea20000000800 */
[----:B------:R-:W-:Y:S01]  /*6e50*/  UIMAD.WIDE.U32 UR4, UR4, UR5, URZ ;  /* 0x00000005040472a5 */ /* 0x000fe2000f8e003f */
[----:B------:R-:W-:Y:S02]  /*6e60*/  IMAD.MOV.U32 R90, RZ, RZ, -0x1 ;  /* 0xffffffffff5a7424 */ /* 0x000fe400078e00ff */
[----:B------:R-:W-:-:S03]  /*6e70*/  IMAD.MOV.U32 R23, RZ, RZ, -0x1 ;  /* 0xffffffffff177424 */ /* 0x000fc600078e00ff */
[----:B--2---:R-:W-:-:S04]  /*6e80*/  IMAD.WIDE.U32 R16, R3, UR4, R16 ;  /* 0x0000000403107c25 */ /* 0x004fc8000f8e0010 */
[----:B------:R-:W-:Y:S01]  /*6e90*/  IMAD R3, R3, UR5, RZ ;  /* 0x0000000503037c24 */ /* 0x000fe2000f8e02ff */
[----:B------:R-:W-:Y:S02]  /*6ea0*/  ULDC.64 UR4, c[0x0][0x650] ;  /* 0x0001940000047ab9 */ /* 0x000fe40000000a00 */
[----:B------:R-:W-:Y:S01]  /*6eb0*/  ISETP.GE.U32.AND P0, PT, R16, UR4, PT ;  /* 0x0000000410007c0c */ /* 0x000fe2000bf06070 */
[--C-:B------:R-:W-:Y:S01]  /*6ec0*/  IMAD.IADD R17, R17, 0x1, R3.reuse ;  /* 0x0000000111117824 */ /* 0x100fe200078e0203 */
[----:B------:R-:W-:-:S04]  /*6ed0*/  PRMT R3, RZ, 0x7610, R3 ;  /* 0x00007610ff037816 */ /* 0x000fc80000000003 */
[----:B------:R-:W-:-:S13]  /*6ee0*/  ISETP.GE.U32.AND.EX P0, PT, R17, UR5, PT, P0 ;  /* 0x0000000511007c0c */ /* 0x000fda000bf06100 */
[----:B------:R-:W-:Y:S05]  /*6ef0*/  @P0 BRA `(.L_x_153) ;  /* 0x0000000400640947 */ /* 0x000fea0003800000 */
[----:B0-----:R-:W0:Y:S01]  /*6f00*/  S2R R12, SR_CTAID.X ;  /* 0x00000000000c7919 */ /* 0x001e220000002500 */
[----:B-1--4-:R-:W1:Y:S01]  /*6f10*/  LDC.64 R10, c[0x0][0x628] ;  /* 0x00018a00ff0a7b82 */ /* 0x012e620000000a00 */
[----:B------:R-:W-:Y:S01]  /*6f20*/  ULDC UR4, c[0x0][0x150] ;  /* 0x0000540000047ab9 */ /* 0x000fe20000000800 */
[----:B------:R-:W-:Y:S01]  /*6f30*/  IMAD.MOV.U32 R8, RZ, RZ, R16 ;  /* 0x000000ffff087224 */ /* 0x000fe200078e0010 */
[----:B------:R-:W2:Y:S01]  /*6f40*/  S2R R24, SR_CTAID.Y ;  /* 0x0000000000187919 */ /* 0x000ea20000002600 */
[----:B------:R-:W-:-:S04]  /*6f50*/  IMAD.MOV.U32 R9, RZ, RZ, R17 ;  /* 0x000000ffff097224 */ /* 0x000fc800078e0011 */
[----:B------:R-:W4:Y:S08]  /*6f60*/  LDC R21, c[0x0][0x144] ;  /* 0x00005100ff157b82 */ /* 0x000f300000000800 */
[----:B------:R-:W2:Y:S08]  /*6f70*/  LDC R0, c[0x0][0x630] ;  /* 0x00018c00ff007b82 */ /* 0x000eb00000000800 */
[----:B------:R-:W2:Y:S01]  /*6f80*/  LDC.64 R14, c[0x0][0x620] ;  /* 0x00018800ff0e7b82 */ /* 0x000ea20000000a00 */
[----:B-1----:R-:W-:-:S04]  /*6f90*/  ISETP.NE.U32.AND P0, PT, R10, RZ, PT ;  /* 0x000000ff0a00720c */ /* 0x002fc80003f05070 */
[----:B------:R-:W-:Y:S02]  /*6fa0*/  ISETP.NE.AND.EX P0, PT, R11, RZ, PT, P0 ;  /* 0x000000ff0b00720c */ /* 0x000fe40003f05300 */
[----:B0-----:R-:W-:-:S05]  /*6fb0*/  I2FP.F32.U32 R3, R12 ;  /* 0x0000000c00037245 */ /* 0x001fca0000201000 */
[----:B------:R-:W-:-:S04]  /*6fc0*/  FMUL R3, R3, UR4 ;  /* 0x0000000403037c20 */ /* 0x000fc80008400000 */
[----:B------:R0:W1:Y:S02]  /*6fd0*/  F2I.U32.TRUNC.NTZ R20, R3 ;  /* 0x0000000300147305 */ /* 0x000064000020f000 */
[----:B----4-:R-:W-:Y:S05]  /*6fe0*/  @!P0 BRA `(.L_x_154) ;  /* 0x0000000000288947 */ /* 0x010fea0003800000 */
[----:B0-----:R-:W0:Y:S02]  /*6ff0*/  LDC R3, c[0x0][0x634] ;  /* 0x00018d00ff037b82 */ /* 0x001e240000000800 */
        /* <DEDUP_REMOVED lines=9> */
.L_x_154:
[----:B------:R-:W4:Y:S01]  /*7090*/  LDC.64 R28, c[0x0][0x640] ;  /* 0x00019000ff1c7b82 */ /* 0x000f220000000a00 */
[-CC-:B--2---:R-:W-:Y:S01]  /*70a0*/  SHF.R.U64 R23, R8, R0.reuse, R9.reuse ;  /* 0x0000000008177219 */ /* 0x184fe20000001209 */
[----:B-1----:R-:W-:Y:S01]  /*70b0*/  IMAD.MOV R20, RZ, RZ, -R20 ;  /* 0x000000ffff147224 */ /* 0x002fe200078e0a14 */
[----:B------:R-:W-:Y:S01]  /*70c0*/  SHF.R.U32.HI R0, RZ, R0, R9 ;  /* 0x00000000ff007219 */ /* 0x000fe20000011609 */
[----:B------:R-:W-:Y:S01]  /*70d0*/  ULDC UR4, c[0x0][0x154] ;  /* 0x0000550000047ab9 */ /* 0x000fe20000000800 */
[----:B0-----:R-:W-:Y:S01]  /*70e0*/  IADD3 R3, P0, RZ, -R23, RZ ;  /* 0x80000017ff037210 */ /* 0x001fe20007f1e0ff */
[----:B------:R-:W-:Y:S02]  /*70f0*/  IMAD R21, R21, R20, R12 ;  /* 0x0000001415157224 */ /* 0x000fe400078e020c */
[----:B------:R-:W0:Y:S01]  /*7100*/  LDC R6, c[0x0][0x618] ;  /* 0x00018600ff067b82 */ /* 0x000e220000000800 */
[----:B------:R-:W-:Y:S02]  /*7110*/  IMAD.MOV.U32 R7, RZ, RZ, 0x1 ;  /* 0x00000001ff077424 */ /* 0x000fe400078e00ff */
[----:B------:R-:W-:-:S04]  /*7120*/  IMAD.X R5, RZ, RZ, ~R0, P0 ;  /* 0x000000ffff057224 */ /* 0x000fc800000e0e00 */
[-C--:B------:R-:W-:Y:S01]  /*7130*/  IMAD R0, R5, R14.reuse, RZ ;  /* 0x0000000e05007224 */ /* 0x080fe200078e02ff */
[----:B------:R-:W1:Y:S01]  /*7140*/  LDC R8, c[0x0][0x608] ;  /* 0x00018200ff087b82 */ /* 0x000e620000000800 */
[----:B------:R-:W-:-:S04]  /*7150*/  IMAD.WIDE.U32 R4, R3, R14, R16 ;  /* 0x0000000e03047225 */ /* 0x000fc800078e0010 */
[----:B------:R-:W-:Y:S01]  /*7160*/  IMAD R3, R3, R15, R0 ;  /* 0x0000000f03037224 */ /* 0x000fe200078e0200 */
[----:B------:R-:W-:Y:S02]  /*7170*/  I2FP.F32.U32 R0, R24 ;  /* 0x0000001800007245 */ /* 0x000fe40000201000 */
[----:B------:R-:W2:Y:S01]  /*7180*/  LDC R26, c[0x0][0x658] ;  /* 0x00019600ff1a7b82 */ /* 0x000ea20000000800 */
[----:B------:R-:W-:Y:S01]  /*7190*/  IMAD.IADD R3, R5, 0x1, R3 ;  /* 0x0000000105037824 */ /* 0x000fe200078e0203 */
[----:B----4-:R-:W-:Y:S01]  /*71a0*/  ISETP.NE.U32.AND P0, PT, R28, RZ, PT ;  /* 0x000000ff1c00720c */ /* 0x010fe20003f05070 */
[----:B------:R-:W-:Y:S01]  /*71b0*/  FMUL R0, R0, UR4 ;  /* 0x0000000400007c20 */ /* 0x000fe20008400000 */
[----:B------:R-:W-:Y:S02]  /*71c0*/  IMAD.MOV.U32 R5, RZ, RZ, -0x1 ;  /* 0xffffffffff057424 */ /* 0x000fe400078e00ff */
[----:B------:R-:W-:Y:S01]  /*71d0*/  ISETP.NE.AND.EX P0, PT, R29, RZ, PT, P0 ;  /* 0x000000ff1d00720c */ /* 0x000fe20003f05300 */
[----:B------:R4:W2:Y:S01]  /*71e0*/  F2I.U32.TRUNC.NTZ R13, R0 ;  /* 0x00000000000d7305 */ /* 0x0008a2000020f000 */
[----:B------:R-:W3:Y:S01]  /*71f0*/  LDC R15, c[0x0][0x148] ;  /* 0x00005200ff0f7b82 */ /* 0x000ee20000000800 */
[----:B0-----:R-:W-:-:S02]  /*7200*/  SHF.R.U64 R12, R4, R6, R3 ;  /* 0x00000006040c7219 */ /* 0x001fc40000001203 */
[----:B------:R-:W-:-:S05]  /*7210*/  SHF.R.U32.HI R3, RZ, R6, R3 ;  /* 0x00000006ff037219 */ /* 0x000fca0000011603 */
[----:B------:R-:W0:Y:S01]  /*7220*/  LDC R20, c[0x0][0x600] ;  /* 0x00018000ff147b82 */ /* 0x000e220000000800 */
[-CC-:B-1----:R-:W-:Y:S02]  /*7230*/  SHF.R.U64 R10, R12, R8.reuse, R3.reuse ;  /* 0x000000080c0a7219 */ /* 0x182fe40000001203 */
[----:B------:R-:W-:-:S05]  /*7240*/  SHF.R.U32.HI R3, RZ, R8, R3 ;  /* 0x00000008ff037219 */ /* 0x000fca0000011603 */
[----:B------:R-:W1:Y:S01]  /*7250*/  LDC R27, c[0x0][0x648] ;  /* 0x00019200ff1b7b82 */ /* 0x000e620000000800 */
[-C--:B--2---:R-:W-:Y:S02]  /*7260*/  SHF.L.U32 R4, R5, R26.reuse, RZ ;  /* 0x0000001a05047219 */ /* 0x084fe400000006ff */
[-CC-:B------:R-:W-:Y:S02]  /*7270*/  SHF.R.U64 R14, R10, R26.reuse, R3.reuse ;  /* 0x0000001a0a0e7219 */ /* 0x180fe40000001203 */
[----:B------:R-:W-:Y:S02]  /*7280*/  SHF.R.U32.HI R5, RZ, R26, R3 ;  /* 0x0000001aff057219 */ /* 0x000fe40000011603 */
[----:B------:R-:W-:Y:S01]  /*7290*/  LOP3.LUT R25, RZ, R4, RZ, 0x33, !PT ;  /* 0x00000004ff197212 */ /* 0x000fe200078e33ff */
[----:B------:R-:W2:Y:S01]  /*72a0*/  LDC R30, c[0x0][0x638] ;  /* 0x00018e00ff1e7b82 */ /* 0x000ea20000000800 */
[----:B------:R-:W-:Y:S02]  /*72b0*/  SHF.L.U32 R26, R7, R26, RZ ;  /* 0x0000001a071a7219 */ /* 0x000fe400000006ff */
[----:B------:R-:W-:-:S05]  /*72c0*/  MOV R4, R14 ;  /* 0x0000000e00047202 */ /* 0x000fca0000000f00 */
[----:B------:R-:W0:Y:S01]  /*72d0*/  LDC R31, c[0x0][0x610] ;  /* 0x00018400ff1f7b82 */ /* 0x000e220000000800 */
[----:B----4-:R-:W-:Y:S05]  /*72e0*/  @!P0 BRA `(.L_x_155) ;  /* 0x0000000000288947 */ /* 0x010fea0003800000 */
[----:B------:R-:W4:Y:S02]  /*72f0*/  LDC R3, c[0x0][0x64c] ;  /* 0x00019300ff037b82 */ /* 0x000f240000000800 */
[----:B----4-:R-:W-:-:S05]  /*7300*/  IADD3 R3, P0, R14, R3, RZ ;  /* 0x000000030e037210 */ /* 0x010fca0007f1e0ff */
        /* <DEDUP_REMOVED lines=8> */
.L_x_155:
[----:B------:R-:W-:Y:S01]  /*7390*/  ISETP.NE.AND P0, PT, R2, 0x1, PT ;  /* 0x000000010200780c */ /* 0x000fe20003f05270 */
[----:B0-----:R-:W-:Y:S01]  /*73a0*/  VIADD R7, R20, 0xffffffff ;  /* 0xffffffff14077836 */ /* 0x001fe20000000000 */
[----:B-1----:R-:W-:Y:S01]  /*73b0*/  SHF.R.U64 R0, R4, R27, R5 ;  /* 0x0000001b04007219 */ /* 0x002fe20000001205 */
[----:B------:R-:W-:Y:S01]  /*73c0*/  IMAD.MOV R13, RZ, RZ, -R13 ;  /* 0x000000ffff0d7224 */ /* 0x000fe200078e0a0d */
[----:B------:R-:W-:Y:S01]  /*73d0*/  LOP3.LUT R5, R10, R25, RZ, 0xc0, !PT ;  /* 0x000000190a057212 */ /* 0x000fe200078ec0ff */
[----:B------:R-:W-:Y:S01]  /*73e0*/  IMAD.MOV.U32 R4, RZ, RZ, 0x1 ;  /* 0x00000001ff047424 */ /* 0x000fe200078e00ff */
[----:B------:R-:W-:Y:S01]  /*73f0*/  LOP3.LUT R12, R12, R7, RZ, 0xc0, !PT ;  /* 0x000000070c0c7212 */ /* 0x000fe200078ec0ff */
[----:B------:R-:W-:Y:S02]  /*7400*/  IMAD.MOV R3, RZ, RZ, -R0 ;  /* 0x000000ffff037224 */ /* 0x000fe400078e0a00 */
[----:B------:R-:W-:Y:S02]  /*7410*/  IMAD R0, R26, R0, R5 ;  /* 0x000000001a007224 */ /* 0x000fe400078e0205 */
[----:B--2---:R-:W-:-:S02]  /*7420*/  IMAD R3, R3, R30, R14 ;  /* 0x0000001e03037224 */ /* 0x004fc400078e020e */
[----:B---3--:R-:W-:Y:S02]  /*7430*/  @P0 IMAD R21, R15, R13, R24 ;  /* 0x0000000d0f150224 */ /* 0x008fe400078e0218 */
[----:B------:R-:W-:Y:S01]  /*7440*/  IMAD R5, R3, R20, R12 ;  /* 0x0000001403057224 */ /* 0x000fe200078e020c */
[----:B------:R-:W-:Y:S01]  /*7450*/  PRMT R3, R4, 0x7610, R3 ;  /* 0x0000761004037816 */ /* 0x000fe20000000003 */
[----:B------:R-:W-:-:S05]  /*7460*/  IMAD R0, R0, R31, R21 ;  /* 0x0000001f00007224 */ /* 0x000fca00078e0215 */
[----:B------:R-:W-:Y:S02]  /*7470*/  SEL R90, R5, R0, !P0 ;  /* 0x00000000055a7207 */ /* 0x000fe40004000000 */
[----:B------:R-:W-:-:S07]  /*7480*/  SEL R0, R0, R5, !P0 ;  /* 0x0000000500007207 */ /* 0x000fce0004000000 */
.L_x_153:
[----:B------:R-:W-:Y:S01]  /*7490*/  LOP3.LUT P0, RZ, R3, 0xff, RZ, 0xc0, !PT ;  /* 0x000000ff03ff7812 */ /* 0x000fe2000780c0ff */
[----:B------:R-:W-:-:S12]  /*74a0*/  IMAD.MOV.U32 R94, RZ, RZ, R0 ;  /* 0x000000ffff5e7224 */ /* 0x000fd800078e0000 */
[----:B------:R-:W-:Y:S05]  /*74b0*/  @P0 BRA `(.L_x_156) ;  /* 0xffffff9800a80947 */ /* 0x000fea000383ffff */
[----:B------:R-:W-:Y:S05]  /*74c0*/  EXIT ;  /* 0x000000000000794d */ /* 0x000fea0003800000 */
.L_x_3:
[----:B0-----:R-:W-:Y:S01]  /*74d0*/  ULDC.64 UR4, c[0x0][0x650] ;  /* 0x0001940000047ab9 */ /* 0x001fe20000000a00 */
        /* <DEDUP_REMOVED lines=25> */
.L_x_158:
[--C-:B------:R-:W-:Y:S01]  /*7670*/  SHF.R.U64 R12, R10, R14, R11.reuse ;  /* 0x0000000e0a0c7219 */ /* 0x100fe2000000120b */
[----:B------:R-:W0:Y:S01]  /*7680*/  LDC R22, c[0x0][0x618] ;  /* 0x00018600ff167b82 */ /* 0x000e220000000800 */
[----:B------:R-:W-:Y:S01]  /*7690*/  I2FP.F32.U32 R6, R4 ;  /* 0x0000000400067245 */ /* 0x000fe20000201000 */
[----:B------:R-:W-:Y:S01]  /*76a0*/  ULDC UR4, c[0x0][0x150] ;  /* 0x0000540000047ab9 */ /* 0x000fe20000000800 */
[----:B------:R-:W-:Y:S02]  /*76b0*/  SHF.R.U32.HI R5, RZ, R14, R11 ;  /* 0x0000000eff057219 */ /* 0x000fe4000001160b */
[----:B------:R-:W-:Y:S01]  /*76c0*/  IADD3 R9, P0, RZ, -R12, RZ ;  /* 0x8000000cff097210 */ /* 0x000fe20007f1e0ff */
[----:B------:R-:W-:Y:S01]  /*76d0*/  FMUL R11, R6, UR4 ;  /* 0x00000004060b7c20 */ /* 0x000fe20008400000 */
[----:B------:R-:W-:Y:S01]  /*76e0*/  ULDC UR4, c[0x0][0x154] ;  /* 0x0000550000047ab9 */ /* 0x000fe20000000800 */
[----:B------:R-:W1:Y:S02]  /*76f0*/  LDC.64 R24, c[0x0][0x640] ;  /* 0x00019000ff187b82 */ /* 0x000e640000000a00 */
[----:B------:R-:W-:-:S02]  /*7700*/  IMAD.X R5, RZ, RZ, ~R5, P0 ;  /* 0x000000ffff057224 */ /* 0x000fc400000e0e05 */
[----:B------:R-:W2:Y:S01]  /*7710*/  F2I.U32.TRUNC.NTZ R11, R11 ;  /* 0x0000000b000b7305 */ /* 0x000ea2000020f000 */
[----:B------:R-:W-:-:S03]  /*7720*/  IMAD.WIDE.U32 R6, R9, R20, R16 ;  /* 0x0000001409067225 */ /* 0x000fc600078e0010 */
[----:B------:R-:W3:Y:S01]  /*7730*/  LDC R13, c[0x0][0x144] ;  /* 0x00005100ff0d7b82 */ /* 0x000ee20000000800 */
[----:B------:R-:W-:-:S04]  /*7740*/  IMAD R8, R5, R20, RZ ;  /* 0x0000001405087224 */ /* 0x000fc800078e02ff */
[----:B------:R-:W-:Y:S02]  /*7750*/  IMAD R5, R9, R21, R8 ;  /* 0x0000001509057224 */ /* 0x000fe400078e0208 */
[----:B------:R-:W-:Y:S01]  /*7760*/  IMAD.MOV.U32 R8, RZ, RZ, -0x1 ;  /* 0xffffffffff087424 */ /* 0x000fe200078e00ff */
[----:B------:R-:W4:Y:S01]  /*7770*/  LDC R14, c[0x0][0x608] ;  /* 0x00018200ff0e7b82 */ /* 0x000f220000000800 */
[----:B------:R-:W-:Y:S01]  /*7780*/  IMAD.IADD R5, R7, 0x1, R5 ;  /* 0x0000000107057824 */ /* 0x000fe200078e0205 */
[----:B------:R-:W-:-:S04]  /*7790*/  I2FP.F32.U32 R7, R3 ;  /* 0x0000000300077245 */ /* 0x000fc80000201000 */
[-C--:B0-----:R-:W-:Y:S01]  /*77a0*/  SHF.R.U64 R10, R6, R22.reuse, R5 ;  /* 0x00000016060a7219 */ /* 0x081fe20000001205 */
[----:B--2---:R-:W-:Y:S01]  /*77b0*/  IMAD.MOV R6, RZ, RZ, -R11 ;  /* 0x000000ffff067224 */ /* 0x004fe200078e0a0b */
[----:B------:R-:W0:Y:S01]  /*77c0*/  LDC R9, c[0x0][0x658] ;  /* 0x00019600ff097b82 */ /* 0x000e220000000800 */
[----:B-1----:R-:W-:Y:S01]  /*77d0*/  ISETP.NE.U32.AND P0, PT, R24, RZ, PT ;  /* 0x000000ff1800720c */ /* 0x002fe20003f05070 */
[----:B------:R-:W-:Y:S01]  /*77e0*/  FMUL R7, R7, UR4 ;  /* 0x0000000407077c20 */ /* 0x000fe20008400000 */
[----:B------:R-:W-:Y:S02]  /*77f0*/  SHF.R.U32.HI R5, RZ, R22, R5 ;  /* 0x00000016ff057219 */ /* 0x000fe40000011605 */
[----:B------:R-:W-:-:S03]  /*7800*/  ISETP.NE.AND.EX P0, PT, R25, RZ, PT, P0 ;  /* 0x000000ff1900720c */ /* 0x000fc60003f05300 */
[----:B------:R-:W1:Y:S01]  /*7810*/  LDC R20, c[0x0][0x148] ;  /* 0x00005200ff147b82 */ /* 0x000e620000000800 */
[----:B---3--:R-:W-:Y:S02]  /*7820*/  IMAD R23, R13, R6, R4 ;  /* 0x000000060d177224 */ /* 0x008fe400078e0204 */
[----:B------:R-:W-:-:S05]  /*7830*/  IMAD.MOV.U32 R6, RZ, RZ, 0x1 ;  /* 0x00000001ff067424 */ /* 0x000fca00078e00ff */
[----:B------:R-:W2:Y:S01]  /*7840*/  LDC R21, c[0x0][0x600] ;  /* 0x00018000ff157b82 */ /* 0x000ea20000000800 */
[-CC-:B----4-:R-:W-:Y:S02]  /*7850*/  SHF.R.U64 R13, R10, R14.reuse, R5.reuse ;  /* 0x0000000e0a0d7219 */ /* 0x190fe40000001205 */
[----:B------:R-:W-:Y:S02]  /*7860*/  SHF.R.U32.HI R4, RZ, R14, R5 ;  /* 0x0000000eff047219 */ /* 0x000fe40000011605 */
[----:B------:R3:W4:Y:S03]  /*7870*/  F2I.U32.TRUNC.NTZ R14, R7 ;  /* 0x00000007000e7305 */ /* 0x000726000020f000 */
[----:B------:R-:W1:Y:S01]  /*7880*/  LDC R26, c[0x0][0x648] ;  /* 0x00019200ff1a7b82 */ /* 0x000e620000000800 */
[-C--:B0-----:R-:W-:Y:S02]  /*7890*/  SHF.R.U64 R15, R13, R9.reuse, R4 ;  /* 0x000000090d0f7219 */ /* 0x081fe40000001204 */
[----:B------:R-:W-:-:S02]  /*78a0*/  SHF.L.U32 R8, R8, R9, RZ ;  /* 0x0000000908087219 */ /* 0x000fc400000006ff */
[-C--:B------:R-:W-:Y:S01]  /*78b0*/  SHF.R.U32.HI R5, RZ, R9.reuse, R4 ;  /* 0x00000009ff057219 */ /* 0x080fe20000011604 */
[----:B------:R-:W-:Y:S01]  /*78c0*/  IMAD.MOV.U32 R4, RZ, RZ, R15 ;  /* 0x000000ffff047224 */ /* 0x000fe200078e000f */
[----:B------:R-:W-:Y:S01]  /*78d0*/  SHF.L.U32 R22, R6, R9, RZ ;  /* 0x0000000906167219 */ /* 0x000fe200000006ff */
[----:B------:R-:W0:Y:S01]  /*78e0*/  LDC R27, c[0x0][0x638] ;  /* 0x00018e00ff1b7b82 */ /* 0x000e220000000800 */
[----:B------:R-:W-:-:S07]  /*78f0*/  LOP3.LUT R28, RZ, R8, RZ, 0x33, !PT ;  /* 0x00000008ff1c7212 */ /* 0x000fce00078e33ff */
        /* <DEDUP_REMOVED lines=12> */
.L_x_159:
[----:B------:R-:W-:Y:S01]  /*79c0*/  ISETP.NE.AND P0, PT, R2, 0x1, PT ;  /* 0x000000010200780c */ /* 0x000fe20003f05270 */
[----:B--2---:R-:W-:Y:S01]  /*79d0*/  VIADD R7, R21, 0xffffffff ;  /* 0xffffffff15077836 */ /* 0x004fe20000000000 */
[----:B-1----:R-:W-:Y:S01]  /*79e0*/  SHF.R.U64 R5, R4, R26, R5 ;  /* 0x0000001a04057219 */ /* 0x002fe20000001205 */
[----:B------:R-:W-:Y:S01]  /*79f0*/  IMAD.MOV R14, RZ, RZ, -R14 ;  /* 0x000000ffff0e7224 */ /* 0x000fe200078e0a0e */
[----:B------:R-:W-:Y:S01]  /*7a00*/  LOP3.LUT R4, R13, R28, RZ, 0xc0, !PT ;  /* 0x0000001c0d047212 */ /* 0x000fe200078ec0ff */
[----:B------:R-:W-:Y:S01]  /*7a10*/  IMAD.MOV.U32 R8, RZ, RZ, R12 ;  /* 0x000000ffff087224 */ /* 0x000fe200078e000c */
[----:B------:R-:W-:Y:S01]  /*7a20*/  LOP3.LUT R10, R10, R7, RZ, 0xc0, !PT ;  /* 0x000000070a0a7212 */ /* 0x000fe200078ec0ff */
[----:B------:R-:W-:Y:S02]  /*7a30*/  IMAD.MOV R6, RZ, RZ, -R5 ;  /* 0x000000ffff067224 */ /* 0x000fe400078e0a05 */
[----:B------:R-:W-:-:S04]  /*7a40*/  IMAD R4, R22, R5, R4 ;  /* 0x0000000516047224 */ /* 0x000fc800078e0204 */
[----:B------:R-:W-:Y:S02]  /*7a50*/  @P0 IMAD R23, R20, R14, R3 ;  /* 0x0000000e14170224 */ /* 0x000fe400078e0203 */
[----:B0-----:R-:W-:Y:S02]  /*7a60*/  IMAD R3, R6, R27, R15 ;  /* 0x0000001b06037224 */ /* 0x001fe400078e020f */
[----:B------:R-:W-:Y:S02]  /*7a70*/  IMAD R7, R4, R29, R23 ;  /* 0x0000001d04077224 */ /* 0x000fe400078e0217 */
[----:B------:R-:W-:Y:S02]  /*7a80*/  IMAD R4, R3, R21, R10 ;  /* 0x0000001503047224 */ /* 0x000fe400078e020a */
[----:B------:R-:W-:-:S03]  /*7a90*/  IMAD.MOV.U32 R6, RZ, RZ, 0x1 ;  /* 0x00000001ff067424 */ /* 0x000fc600078e00ff */
[----:B------:R-:W-:Y:S02]  /*7aa0*/  SEL R9, R4, R7, !P0 ;  /* 0x0000000704097207 */ /* 0x000fe40004000000 */
[----:B------:R-:W-:-:S07]  /*7ab0*/  SEL R7, R7, R4, !P0 ;  /* 0x0000000407077207 */ /* 0x000fce0004000000 */
.L_x_157:
[----:B------:R-:W-:-:S08]  /*7ac0*/  NOP ;  /* 0x0000000000007918 */ /* 0x000fd00000000000 */
[----:B------:R-:W0:-:S00]  /*7ad0*/  USETMAXREG.DEALLOC.CTAPOOL 0x28 ;  /* 0x00000028000079c8 */ /* 0x000e0000080e0500 */
[----:B0-----:R-:W-:-:S13]  /*7ae0*/  ISETP.NE.AND P0, PT, R0, RZ, PT ;  /* 0x000000ff0000720c */ /* 0x001fda0003f05270 */
[----:B------:R-:W-:Y:S05]  /*7af0*/  @P0 EXIT ;  /* 0x000000000000094d */ /* 0x000fea0003800000 */
[----:B------:R-:W-:Y:S01]  /*7b00*/  LOP3.LUT P0, RZ, R6, 0xff, RZ, 0xc0, !PT ;  /* 0x000000ff06ff7812 */ /* 0x000fe2000780c0ff */
[----:B------:R-:W-:Y:S02]  /*7b10*/  IMAD.MOV.U32 R0, RZ, RZ, 0x1 ;  /* 0x00000001ff007424 */ /* 0x000fe400078e00ff */
[----:B------:R-:W-:-:S10]  /*7b20*/  IMAD.MOV.U32 R12, RZ, RZ, RZ ;  /* 0x000000ffff0c7224 */ /* 0x000fd400078e00ff */
[----:B------:R-:W-:Y:S05]  /*7b30*/  @!P0 BRA `(.L_x_160) ;  /* 0x0000000c00308947 */ /* 0x000fea0003800000 */
[----:B------:R-:W0:Y:S01]  /*7b40*/  LDC R0, c[0x0][0x28c] ;  /* 0x0000a300ff007b82 */ /* 0x000e220000000800 */
[----:B------:R-:W-:Y:S01]  /*7b50*/  ULDC UR5, c[0x0][0x600] ;  /* 0x0001800000057ab9 */ /* 0x000fe20000000800 */
[----:B------:R-:W-:Y:S01]  /*7b60*/  ULDC UR4, c[0x0][0xc] ;  /* 0x0000030000047ab9 */ /* 0x000fe20000000800 */
[----:B------:R-:W-:Y:S01]  /*7b70*/  UIADD3 UR16, UR5, -0x1, URZ ;  /* 0xffffffff05107890 */ /* 0x000fe2000fffe03f */
[C---:B------:R-:W-:Y:S01]  /*7b80*/  LOP3.LUT P2, RZ, R18.reuse, 0x7f, RZ, 0xc0, !PT ;  /* 0x0000007f12ff7812 */ /* 0x040fe2000784c0ff */
[----:B------:R-:W-:Y:S01]  /*7b90*/  ULDC UR6, c[0x0][0x658] ;  /* 0x0001960000067ab9 */ /* 0x000fe20000000800 */
[----:B------:R-:W-:Y:S01]  /*7ba0*/  ULDC UR5, c[0x0][0x10] ;  /* 0x0000040000057ab9 */ /* 0x000fe20000000800 */
[----:B------:R-:W-:Y:S01]  /*7bb0*/  UMOV UR7, 0xffffffff ;  /* 0xffffffff00077882 */ /* 0x000fe20000000000 */
[----:B------:R-:W-:Y:S01]  /*7bc0*/  UMOV UR8, 0x1 ;  /* 0x0000000100087882 */ /* 0x000fe20000000000 */
[----:B------:R-:W-:Y:S01]  /*7bd0*/  UIMAD.WIDE.U32 UR4, UR4, UR5, URZ ;  /* 0x00000005040472a5 */ /* 0x000fe2000f8e003f */
[----:B------:R-:W-:Y:S01]  /*7be0*/  LOP3.LUT P0, RZ, R18, 0x1f, RZ, 0xc0, !PT ;  /* 0x0000001f12ff7812 */ /* 0x000fe2000780c0ff */
[----:B------:R-:W-:Y:S01]  /*7bf0*/  USHF.L.U32 UR7, UR7, UR6, URZ ;  /* 0x0000000607077299 */ /* 0x000fe2000800063f */
[----:B------:R-:W-:Y:S01]  /*7c00*/  BSSY B0, `(.L_x_160) ;  /* 0x00000bf000007945 */ /* 0x000fe20003800000 */
[----:B------:R-:W-:Y:S01]  /*7c10*/  USHF.L.U32 UR18, UR8, UR6, URZ ;  /* 0x0000000608127299 */ /* 0x000fe2000800063f */
[----:B------:R-:W-:Y:S01]  /*7c20*/  IMAD.MOV.U32 R13, RZ, RZ, 0x1 ;  /* 0x00000001ff0d7424 */ /* 0x000fe200078e00ff */
[----:B------:R-:W-:Y:S01]  /*7c30*/  LOP3.LUT R11, R19, 0x2, RZ, 0xfc, !PT ;  /* 0x00000002130b7812 */ /* 0x000fe200078efcff */
[----:B------:R-:W-:Y:S01]  /*7c40*/  ULDC UR6, c[0x0][0x14] ;  /* 0x0000050000067ab9 */ /* 0x000fe20000000800 */
[----:B------:R-:W-:Y:S01]  /*7c50*/  PLOP3.LUT P0, PT, P0, P2, PT, 0x8a, 0x0 ;  /* 0x000000000000781c */ /* 0x000fe20000705172 */
[----:B------:R-:W-:Y:S01]  /*7c60*/  UIMAD.WIDE.U32 UR20, UR4, UR6, URZ ;  /* 0x00000006041472a5 */ /* 0x000fe2000f8e003f */
[----:B------:R-:W-:Y:S01]  /*7c70*/  IMAD.MOV.U32 R12, RZ, RZ, RZ ;  /* 0x000000ffff0c7224 */ /* 0x000fe200078e00ff */
[----:B------:R-:W-:-:S02]  /*7c80*/  UIMAD UR13, UR5, UR6, URZ ;  /* 0x00000006050d72a4 */ /* 0x000fc4000f8e023f */
[----:B------:R-:W-:Y:S01]  /*7c90*/  ULOP3.LUT UR17, URZ, UR7, URZ, 0x33, !UPT ;  /* 0x000000073f117292 */ /* 0x000fe2000f8e333f */
[----:B0-----:R-:W-:Y:S01]  /*7ca0*/  VIADD R0, R0, 0x3f ;  /* 0x0000003f00007836 */ /* 0x001fe20000000000 */
[----:B------:R-:W-:Y:S01]  /*7cb0*/  UIADD3 UR13, UR21, UR13, URZ ;  /* 0x0000000d150d7290 */ /* 0x000fe2000fffe03f */
[----:B------:R-:W-:-:S03]  /*7cc0*/  ULDC.64 UR22, c[0x0][0x198] ;  /* 0x0000660000167ab9 */ /* 0x000fc60000000a00 */
[----:B------:R-:W-:-:S04]  /*7cd0*/  SHF.R.S32.HI R3, RZ, 0x1f, R0 ;  /* 0x0000001fff037819 */ /* 0x000fc80000011400 */
[----:B------:R-:W-:Y:S01]  /*7ce0*/  LEA.HI R3, R3, R0, RZ, 0x6 ;  /* 0x0000000003037211 */ /* 0x000fe200078f30ff */
[----:B------:R-:W-:-:S03]  /*7cf0*/  IMAD.MOV.U32 R0, RZ, RZ, 0x1 ;  /* 0x00000001ff007424 */ /* 0x000fc600078e00ff */
[----:B------:R-:W-:-:S05]  /*7d00*/  SHF.R.S32.HI R3, RZ, 0x6, R3 ;  /* 0x00000006ff037819 */ /* 0x000fca0000011403 */
[----:B------:R-:W-:-:S07]  /*7d10*/  VIADD R10, R3, 0x1 ;  /* 0x00000001030a7836 */ /* 0x000fce0000000000 */
.L_x_172:
[----:B------:R-:W-:-:S03]  /*7d20*/  UMOV UR4, 0xffffffff ;  /* 0xffffffff00047882 */ /* 0x000fc60000000000 */
[----:B------:R-:W-:Y:S05]  /*7d30*/  BRA.DIV UR4, `(.L_x_161) ;  /* 0x0000000e04c07947 */ /* 0x000fea000b800000 */
[----:B------:R-:W-:-:S13]  /*7d40*/  ELECT P6, URZ, PT ;  /* 0x00000000003f782f */ /* 0x000fda00038c0000 */
.L_x_184:
[----:B------:R-:W0:Y:S01]  /*7d50*/  LDC R4, c[0x0][0x28c] ;  /* 0x0000a300ff047b82 */ /* 0x000e220000000800 */
[----:B------:R-:W-:Y:S01]  /*7d60*/  BSSY B1, `(.L_x_162) ;  /* 0x0000037000017945 */ /* 0x000fe20003800000 */
[----:B0-----:R-:W-:-:S13]  /*7d70*/  ISETP.LT.OR P6, PT, R4, 0x1, !P6 ;  /* 0x000000010400780c */ /* 0x001fda00077c1670 */
[----:B------:R-:W-:Y:S05]  /*7d80*/  @P6 BRA `(.L_x_163) ;  /* 0x0000000000d06947 */ /* 0x000fea0003800000 */
[----:B------:R-:W-:Y:S01]  /*7d90*/  IMAD.SHL.U32 R15, R9, 0x40, RZ ;  /* 0x00000040090f7824 */ /* 0x000fe200078e00ff */
[----:B------:R-:W-:Y:S01]  /*7da0*/  MOV R5, R0 ;  /* 0x0000000000057202 */ /* 0x000fe20000000f00 */
[----:B------:R-:W-:Y:S02]  /*7db0*/  IMAD.SHL.U32 R18, R7, 0x100, RZ ;  /* 0x0000010007127824 */ /* 0x000fe400078e00ff */
[----:B------:R-:W-:Y:S02]  /*7dc0*/  IMAD.MOV.U32 R20, RZ, RZ, RZ ;  /* 0x000000ffff147224 */ /* 0x000fe400078e00ff */
[----:B------:R-:W-:Y:S02]  /*7dd0*/  IMAD.MOV.U32 R4, RZ, RZ, R10 ;  /* 0x000000ffff047224 */ /* 0x000fe400078e000a */
[----:B------:R-:W-:-:S07]  /*7de0*/  IMAD.MOV.U32 R6, RZ, RZ, R12 ;  /* 0x000000ffff067224 */ /* 0x000fce00078e000c */
.L_x_167:
[----:B------:R-:W0:Y:S01]  /*7df0*/  S2R R14, SR_CgaCtaId ;  /* 0x00000000000e7919 */ /* 0x000e220000008800 */
[----:B------:R-:W-:Y:S01]  /*7e00*/  MOV R7, 0x400 ;  /* 0x0000040000077802 */ /* 0x000fe20000000f00 */
[----:B------:R-:W1:Y:S03]  /*7e10*/  @!P2 LDC R9, c[0x0][0x500] ;  /* 0x00014000ff09ab82 */ /* 0x000e660000000800 */
[----:B0-----:R-:W-:Y:S02]  /*7e20*/  LEA R21, R14, R7, 0x18 ;  /* 0x000000070e157211 */ /* 0x001fe400078ec0ff */
[----:B------:R-:W-:-:S03]  /*7e30*/  SHF.L.U32 R7, R5, 0x1f, RZ ;  /* 0x0000001f05077819 */ /* 0x000fc600000006ff */
[----:B------:R-:W-:-:S04]  /*7e40*/  IMAD R14, R6, 0x8, R21 ;  /* 0x00000008060e7824 */ /* 0x000fc800078e0215 */
[----:B------:R-:W0:Y:S02]  /*7e50*/  SYNCS.PHASECHK.TRANS64.TRYWAIT P1, [R14+URZ+0x28], R7 ;  /* 0x000028070e0075a7 */ /* 0x000e24000802017f */
[----:B01----:R-:W-:Y:S05]  /*7e60*/  @!P1 BRA `(.L_x_164) ;  /* 0x0000000c00949947 */ /* 0x003fea0003800000 */
.L_x_185:
[----:B0-----:R-:W-:Y:S01]  /*7e70*/  PRMT R7, R11, 0x9910, RZ ;  /* 0x000099100b077816 */ /* 0x001fe200000000ff */
[----:B------:R0:W-:Y:S03]  /*7e80*/  @!P2 SYNCS.ARRIVE.TRANS64 RZ, [R14+URZ], R9 ;  /* 0x000000090effa9a7 */ /* 0x0001e6000800003f */
[----:B------:R-:W-:-:S13]  /*7e90*/  ISETP.NE.AND P1, PT, R7, 0x2, PT ;  /* 0x000000020700780c */ /* 0x000fda0003f25270 */
[----:B0-----:R-:W-:Y:S05]  /*7ea0*/  @P1 BRA `(.L_x_165) ;  /* 0x0000000000041947 */ /* 0x001fea0003800000 */
[----:B------:R-:W-:Y:S01]  /*7eb0*/  BPT.TRAP 0x1 ;  /* 0x000000040000795c */ /* 0x000fe20000300000 */
.L_x_165:
[----:B------:R-:W-:Y:S05]  /*7ec0*/  @P0 BRA `(.L_x_166) ;  /* 0x0000000000040947 */ /* 0x000fea0003800000 */
[----:B------:R-:W-:Y:S01]  /*7ed0*/  BPT.TRAP 0x1 ;  /* 0x000000040000795c */ /* 0x000fe20000300000 */
.L_x_166:
[--C-:B------:R-:W-:Y:S01]  /*7ee0*/  IMAD R7, R6, 0x8000, R21.reuse ;  /* 0x0000800006077824 */ /* 0x100fe200078e0215 */
[----:B------:R-:W-:Y:S01]  /*7ef0*/  R2UR UR9, R14 ;  /* 0x000000000e0972ca */ /* 0x000fe200000e0000 */
[----:B------:R-:W-:Y:S01]  /*7f00*/  IMAD R21, R6, 0x2000, R21 ;  /* 0x0000200006157824 */ /* 0x000fe200078e0215 */
[----:B------:R-:W-:Y:S01]  /*7f10*/  UIADD3 UR4, UP0, UR22, 0xf0, URZ ;  /* 0x000000f016047890 */ /* 0x000fe2000ff1e03f */
[----:B------:R-:W-:Y:S01]  /*7f20*/  VIADD R4, R4, 0xffffffff ;  /* 0xffffffff04047836 */ /* 0x000fe20000000000 */
[----:B------:R-:W-:Y:S01]  /*7f30*/  R2UR UR5, R7 ;  /* 0x00000000070572ca */ /* 0x000fe200000e0000 */
[----:B------:R-:W-:Y:S01]  /*7f40*/  UIADD3 UR24, UP1, UR22, 0x1f0, URZ ;  /* 0x000001f016187890 */ /* 0x000fe2000ff3e03f */
[----:B------:R-:W-:Y:S01]  /*7f50*/  R2UR UR8, R21 ;  /* 0x00000000150872ca */ /* 0x000fe200000e0000 */
[----:B------:R-:W-:Y:S01]  /*7f60*/  VIADD R6, R6, 0x1 ;  /* 0x0000000106067836 */ /* 0x000fe20000000000 */
[----:B------:R-:W-:Y:S01]  /*7f70*/  R2UR UR11, R18 ;  /* 0x00000000120b72ca */ /* 0x000fe200000e0000 */
[----:B------:R-:W-:Y:S01]  /*7f80*/  UIADD3.X UR25, URZ, UR23, URZ, UP1, !UPT ;  /* 0x000000173f197290 */ /* 0x000fe20008ffe43f */
[----:B------:R-:W-:Y:S01]  /*7f90*/  R2UR UR10, R20 ;  /* 0x00000000140a72ca */ /* 0x000fe200000e0000 */
[----:B------:R-:W-:Y:S01]  /*7fa0*/  UMOV UR6, 0x0 ;  /* 0x0000000000067882 */ /* 0x000fe20000000000 */
[----:B------:R-:W-:Y:S01]  /*7fb0*/  R2UR UR12, R8 ;  /* 0x00000000080c72ca */ /* 0x000fe200000e0000 */
[----:B------:R-:W-:Y:S01]  /*7fc0*/  UMOV UR7, 0x10000000 ;  /* 0x1000000000077882 */ /* 0x000fe20000000000 */
[----:B------:R-:W-:Y:S01]  /*7fd0*/  R2UR UR19, R15 ;  /* 0x000000000f1372ca */ /* 0x000fe200000e0000 */
[----:B------:R-:W-:Y:S01]  /*7fe0*/  VIADD R20, R20, 0x40 ;  /* 0x0000004014147836 */ /* 0x000fe20000000000 */
[----:B------:R-:W-:Y:S01]  /*7ff0*/  ISETP.GT.AND P3, PT, R4, 0x1, PT ;  /* 0x000000010400780c */ /* 0x000fe20003f64270 */
[----:B------:R-:W-:Y:S01]  /*8000*/  UIADD3 UR14, UR5, 0x100, URZ ;  /* 0x00000100050e7890 */ /* 0x000fe2000fffe03f */
[----:B------:R-:W-:Y:S01]  /*8010*/  ISETP.NE.AND P1, PT, R6, 0x5, PT ;  /* 0x000000050600780c */ /* 0x000fe20003f25270 */
[----:B------:R-:W-:-:S02]  /*8020*/  UIADD3.X UR5, URZ, UR23, URZ, UP0, !UPT ;  /* 0x000000173f057290 */ /* 0x000fc400087fe43f */
[----:B------:R-:W-:Y:S01]  /*8030*/  UIADD3 UR15, UR8, 0x28100, URZ ;  /* 0x00028100080f7890 */ /* 0x000fe2000fffe03f */
[----:B------:R-:W-:Y:S02]  /*8040*/  SEL R14, RZ, 0x1, P1 ;  /* 0x00000001ff0e7807 */ /* 0x000fe40000800000 */
[----:B------:R-:W-:Y:S01]  /*8050*/  UMOV UR8, UR14 ;  /* 0x0000000e00087c82 */ /* 0x000fe20008000000 */
[----:B------:R-:W-:Y:S02]  /*8060*/  SEL R6, R6, RZ, P1 ;  /* 0x000000ff06067207 */ /* 0x000fe40000800000 */
[----:B------:R-:W-:Y:S01]  /*8070*/  LOP3.LUT R5, R5, R14, RZ, 0x3c, !PT ;  /* 0x0000000e05057212 */ /* 0x000fe200078e3cff */
[----:B------:R0:W-:Y:S02]  /*8080*/  UTMALDG.3D [UR8], [UR4], desc[UR6] ;  /* 0x00000608040075b4 */ /* 0x0001e40008011000 */
[----:B0-----:R-:W-:Y:S01]  /*8090*/  UMOV UR8, UR15 ;  /* 0x0000000f00087c82 */ /* 0x001fe20008000000 */
[----:B------:R-:W-:-:S02]  /*80a0*/  UMOV UR11, UR19 ;  /* 0x00000013000b7c82 */ /* 0x000fc40008000000 */
[----:B------:R0:W-:Y:S02]  /*80b0*/  UTMALDG.3D [UR8], [UR24], desc[UR6] ;  /* 0x00000608180075b4 */ /* 0x0001e40008011000 */
[----:B0-----:R-:W-:Y:S05]  /*80c0*/  @P3 BRA `(.L_x_167) ;  /* 0xfffffffc00483947 */ /* 0x001fea000383ffff */
.L_x_163:
[----:B------:R-:W-:Y:S05]  /*80d0*/  BSYNC B1 ;  /* 0x0000000000017941 */ /* 0x000fea0003800000 */
.L_x_162:
[----:B------:R-:W-:Y:S01]  /*80e0*/  LOP3.LUT P3, RZ, R13, 0xff, RZ, 0xc0, !PT ;  /* 0x000000ff0dff7812 */ /* 0x000fe2000786c0ff */
[----:B------:R-:W-:Y:S01]  /*80f0*/  IMAD.IADD R12, R3, 0x1, R12 ;  /* 0x00000001030c7824 */ /* 0x000fe200078e020c */
[----:B------:R-:W-:Y:S01]  /*8100*/  IADD3 R16, P4, R16, UR20, RZ ;  /* 0x0000001410107c10 */ /* 0x000fe2000ff9e0ff */
[----:B------:R-:W-:Y:S01]  /*8110*/  ULDC.64 UR4, c[0x0][0x650] ;  /* 0x0001940000047ab9 */ /* 0x000fe20000000a00 */
[----:B------:R-:W-:Y:S01]  /*8120*/  BSSY B1, `(.L_x_168) ;  /* 0x000006a000017945 */ /* 0x000fe20003800000 */
[----:B------:R-:W-:Y:S01]  /*8130*/  IMAD.MOV.U32 R9, RZ, RZ, -0x1 ;  /* 0xffffffffff097424 */ /* 0x000fe200078e00ff */
[----:B------:R-:W-:Y:S01]  /*8140*/  ISETP.GT.U32.AND P1, PT, R12, 0x4, PT ;  /* 0x000000040c00780c */ /* 0x000fe20003f24070 */
[----:B------:R-:W-:Y:S01]  /*8150*/  IMAD.MOV.U32 R8, RZ, RZ, -0x1 ;  /* 0xffffffffff087424 */ /* 0x000fe200078e00ff */
[----:B------:R-:W-:Y:S02]  /*8160*/  IADD3.X R17, R17, UR13, RZ, P4, !PT ;  /* 0x0000000d11117c10 */ /* 0x000fe4000a7fe4ff */
[----:B------:R-:W-:-:S02]  /*8170*/  ISETP.LT.U32.AND P1, PT, R3, 0x5, P1 ;  /* 0x000000050300780c */ /* 0x000fc40000f21070 */
[----:B------:R-:W-:Y:S01]  /*8180*/  PRMT R13, RZ, 0x7610, R13 ;  /* 0x00007610ff0d7816 */ /* 0x000fe2000000000d */
[----:B------:R-:W0:Y:S01]  /*8190*/  @P3 S2R R5, SR_CgaCtaId ;  /* 0x0000000000053919 */ /* 0x000e220000008800 */
[----:B------:R-:W-:-:S04]  /*81a0*/  @P3 MOV R4, 0x400 ;  /* 0x0000040000043802 */ /* 0x000fc80000000f00 */
[----:B0-----:R-:W-:Y:S01]  /*81b0*/  @P3 LEA R6, R5, R4, 0x18 ;  /* 0x0000000405063211 */ /* 0x001fe200078ec0ff */
[----:B------:R-:W-:-:S03]  /*81c0*/  IMAD.WIDE.U32 R4, R12, -0x33333333, RZ ;  /* 0xcccccccd0c047825 */ /* 0x000fc600078e00ff */
[----:B------:R0:W-:Y:S01]  /*81d0*/  @P3 SYNCS.ARRIVE.TRANS64.A1T0 RZ, [R6+URZ+0x68], RZ ;  /* 0x000068ff06ff39a7 */ /* 0x0001e2000810003f */
[----:B------:R-:W-:Y:S02]  /*81e0*/  ISETP.GE.U32.AND P3, PT, R3, 0x5, PT ;  /* 0x000000050300780c */ /* 0x000fe40003f66070 */
[----:B------:R-:W-:Y:S02]  /*81f0*/  SHF.R.U32.HI R7, RZ, 0x2, R5 ;  /* 0x00000002ff077819 */ /* 0x000fe40000011605 */
[----:B------:R-:W-:Y:S02]  /*8200*/  SEL R5, RZ, 0x1, !P1 ;  /* 0x00000001ff057807 */ /* 0x000fe40004800000 */
[----:B------:R-:W-:Y:S01]  /*8210*/  ISETP.GE.U32.AND P1, PT, R16, UR4, PT ;  /* 0x0000000410007c0c */ /* 0x000fe2000bf26070 */
[----:B------:R-:W-:Y:S01]  /*8220*/  IMAD R12, R7, -0x5, R12 ;  /* 0xfffffffb070c7824 */ /* 0x000fe200078e020c */
[----:B------:R-:W-:Y:S02]  /*8230*/  LOP3.LUT R0, R0, R5, RZ, 0x3c, !PT ;  /* 0x0000000500007212 */ /* 0x000fe400078e3cff */
[----:B------:R-:W-:-:S02]  /*8240*/  ISETP.GE.U32.AND.EX P1, PT, R17, UR5, PT, P1 ;  /* 0x0000000511007c0c */ /* 0x000fc4000bf26110 */
[----:B------:R-:W-:Y:S02]  /*8250*/  PRMT R4, RZ, 0x7610, R4 ;  /* 0x00007610ff047816 */ /* 0x000fe40000000004 */
[----:B------:R-:W-:Y:S01]  /*8260*/  @P3 LOP3.LUT R0, R0, 0x1, R7, 0x78, !PT ;  /* 0x0000000100003812 */ /* 0x000fe200078e7807 */
[----:B------:R-:W-:-:S08]  /*8270*/  IMAD.MOV.U32 R7, RZ, RZ, -0x1 ;  /* 0xffffffffff077424 */ /* 0x000fd000078e00ff */
[----:B0-----:R-:W-:Y:S05]  /*8280*/  @P1 BRA `(.L_x_169) ;  /* 0x00000004004c1947 */ /* 0x001fea0003800000 */
[----:B------:R-:W-:Y:S01]  /*8290*/  ULDC.64 UR4, c[0x0][0x628] ;  /* 0x00018a0000047ab9 */ /* 0x000fe20000000a00 */
[----:B------:R-:W0:Y:S01]  /*82a0*/  S2R R15, SR_CTAID.X ;  /* 0x00000000000f7919 */ /* 0x000e220000002500 */
[----:B------:R-:W-:Y:S01]  /*82b0*/  ISETP.NE.U32.AND P1, PT, RZ, UR4, PT ;  /* 0x00000004ff007c0c */ /* 0x000fe2000bf25070 */
[----:B------:R-:W-:Y:S01]  /*82c0*/  ULDC UR7, c[0x0][0x630] ;  /* 0x00018c0000077ab9 */ /* 0x000fe20000000800 */
[----:B------:R-:W-:Y:S01]  /*82d0*/  IMAD.MOV.U32 R4, RZ, RZ, R16 ;  /* 0x000000ffff047224 */ /* 0x000fe200078e0010 */
[----:B------:R-:W1:Y:S01]  /*82e0*/  S2R R14, SR_CTAID.Y ;  /* 0x00000000000e7919 */ /* 0x000e620000002600 */
[----:B------:R-:W-:Y:S01]  /*82f0*/  ISETP.NE.AND.EX P1, PT, RZ, UR5, PT, P1 ;  /* 0x00000005ff007c0c */ /* 0x000fe2000bf25310 */
[----:B------:R-:W-:-:S12]  /*8300*/  IMAD.MOV.U32 R5, RZ, RZ, R17 ;  /* 0x000000ffff057224 */ /* 0x000fd800078e0011 */
[----:B------:R-:W-:Y:S05]  /*8310*/  @!P1 BRA `(.L_x_170) ;  /* 0x0000000000289947 */ /* 0x000fea0003800000 */
[----:B------:R-:W-:Y:S02]  /*8320*/  ULDC UR6, c[0x0][0x634] ;  /* 0x00018d0000067ab9 */ /* 0x000fe40000000800 */
[----:B------:R-:W-:-:S05]  /*8330*/  IADD3 R9, P1, R16, UR6, RZ ;  /* 0x0000000610097c10 */ /* 0x000fca000ff3e0ff */
[----:B------:R-:W-:-:S04]  /*8340*/  IMAD.X R21, RZ, RZ, R17, P1 ;  /* 0x000000ffff157224 */ /* 0x000fc800008e0611 */
[----:B------:R-:W-:-:S04]  /*8350*/  IMAD.WIDE.U32 R6, R21, UR4, RZ ;  /* 0x0000000415067c25 */ /* 0x000fc8000f8e00ff */
[----:B------:R-:W-:-:S04]  /*8360*/  IMAD.WIDE.U32 R6, P1, R9, UR5, R6 ;  /* 0x0000000509067c25 */ /* 0x000fc8000f820006 */
[----:B------:R-:W-:-:S04]  /*8370*/  IMAD.WIDE.U32 R8, R9, UR4, RZ ;  /* 0x0000000409087c25 */ /* 0x000fc8000f8e00ff */
[----:B------:R-:W-:Y:S01]  /*8380*/  IMAD.X R5, RZ, RZ, RZ, P1 ;  /* 0x000000ffff057224 */ /* 0x000fe200008e06ff */
[----:B------:R-:W-:Y:S01]  /*8390*/  IADD3 RZ, P1, R9, R6, RZ ;  /* 0x0000000609ff7210 */ /* 0x000fe20007f3e0ff */
[----:B------:R-:W-:-:S04]  /*83a0*/  IMAD.MOV.U32 R4, RZ, RZ, R7 ;  /* 0x000000ffff047224 */ /* 0x000fc800078e0007 */
[----:B------:R-:W-:-:S08]  /*83b0*/  IMAD.WIDE.U32.X R4, R21, UR5, R4, P1 ;  /* 0x0000000515047c25 */ /* 0x000fd000088e0404 */
.L_x_170:
[--C-:B------:R-:W-:Y:S01]  /*83c0*/  SHF.R.U64 R8, R4, UR7, R5.reuse ;  /* 0x0000000704087c19 */ /* 0x100fe20008001205 */
[----:B------:R-:W-:Y:S01]  /*83d0*/  ULDC.64 UR4, c[0x0][0x620] ;  /* 0x0001880000047ab9 */ /* 0x000fe20000000a00 */
[----:B------:R-:W-:Y:S01]  /*83e0*/  SHF.R.U32.HI R4, RZ, UR7, R5 ;  /* 0x00000007ff047c19 */ /* 0x000fe20008011605 */
[----:B------:R-:W2:Y:S01]  /*83f0*/  LDC R24, c[0x0][0x144] ;  /* 0x00005100ff187b82 */ /* 0x000ea20000000800 */
[----:B------:R-:W-:Y:S01]  /*8400*/  IADD3 R7, P1, RZ, -R8, RZ ;  /* 0x80000008ff077210 */ /* 0x000fe20007f3e0ff */
[----:B------:R-:W-:Y:S01]  /*8410*/  ULDC.64 UR8, c[0x0][0x640] ;  /* 0x0001900000087ab9 */ /* 0x000fe20000000a00 */
[----:B0-----:R-:W-:Y:S01]  /*8420*/  I2FP.F32.U32 R9, R15 ;  /* 0x0000000f00097245 */ /* 0x001fe20000201000 */
[----:B------:R-:W-:Y:S02]  /*8430*/  ULDC UR6, c[0x0][0x608] ;  /* 0x0001820000067ab9 */ /* 0x000fe40000000800 */
[----:B------:R-:W-:Y:S01]  /*8440*/  IMAD.X R4, RZ, RZ, ~R4, P1 ;  /* 0x000000ffff047224 */ /* 0x000fe200008e0e04 */
[----:B------:R-:W-:Y:S01]  /*8450*/  ISETP.NE.U32.AND P1, PT, RZ, UR8, PT ;  /* 0x00000008ff007c0c */ /* 0x000fe2000bf25070 */
[----:B------:R-:W0:Y:S02]  /*8460*/  LDC R21, c[0x0][0x148] ;  /* 0x00005200ff157b82 */ /* 0x000e240000000800 */
[----:B------:R-:W-:Y:S01]  /*8470*/  IMAD R6, R4, UR4, RZ ;  /* 0x0000000404067c24 */ /* 0x000fe2000f8e02ff */
[----:B------:R-:W-:Y:S01]  /*8480*/  ISETP.NE.AND.EX P1, PT, RZ, UR9, PT, P1 ;  /* 0x00000009ff007c0c */ /* 0x000fe2000bf25310 */
[----:B------:R-:W-:Y:S01]  /*8490*/  IMAD.WIDE.U32 R4, R7, UR4, R16 ;  /* 0x0000000407047c25 */ /* 0x000fe2000f8e0010 */
[----:B------:R-:W-:-:S03]  /*84a0*/  ULDC UR4, c[0x0][0x150] ;  /* 0x0000540000047ab9 */ /* 0x000fc60000000800 */
[----:B------:R-:W-:Y:S02]  /*84b0*/  IMAD R7, R7, UR5, R6 ;  /* 0x0000000507077c24 */ /* 0x000fe4000f8e0206 */
[----:B------:R-:W-:Y:S01]  /*84c0*/  FMUL R6, R9, UR4 ;  /* 0x0000000409067c20 */ /* 0x000fe20008400000 */
[----:B------:R-:W-:Y:S01]  /*84d0*/  ULDC UR4, c[0x0][0x618] ;  /* 0x0001860000047ab9 */ /* 0x000fe20000000800 */
[----:B------:R-:W-:Y:S01]  /*84e0*/  ULDC UR5, c[0x0][0x154] ;  /* 0x0000550000057ab9 */ /* 0x000fe20000000800 */
[----:B------:R-:W-:-:S03]  /*84f0*/  IMAD.IADD R5, R5, 0x1, R7 ;  /* 0x0000000105057824 */ /* 0x000fc600078e0207 */
[----:B------:R-:W3:Y:S02]  /*8500*/  F2I.U32.TRUNC.NTZ R6, R6 ;  /* 0x0000000600067305 */ /* 0x000ee4000020f000 */
[----:B------:R-:W-:Y:S02]  /*8510*/  SHF.R.U64 R9, R4, UR4, R5 ;  /* 0x0000000404097c19 */ /* 0x000fe40008001205 */
[----:B-1----:R-:W-:-:S05]  /*8520*/  I2FP.F32.U32 R4, R14 ;  /* 0x0000000e00047245 */ /* 0x002fca0000201000 */
[----:B------:R-:W-:Y:S01]  /*8530*/  FMUL R22, R4, UR5 ;  /* 0x0000000504167c20 */ /* 0x000fe20008400000 */
[----:B------:R-:W-:Y:S01]  /*8540*/  SHF.R.U32.HI R4, RZ, UR4, R5 ;  /* 0x00000004ff047c19 */ /* 0x000fe20008011605 */
[----:B------:R-:W-:-:S03]  /*8550*/  ULDC UR4, c[0x0][0x658] ;  /* 0x0001960000047ab9 */ /* 0x000fc60000000800 */
[--C-:B------:R-:W-:Y:S01]  /*8560*/  SHF.R.U64 R20, R9, UR6, R4.reuse ;  /* 0x0000000609147c19 */ /* 0x100fe20008001204 */
[----:B------:R-:W1:Y:S01]  /*8570*/  F2I.U32.TRUNC.NTZ R22, R22 ;  /* 0x0000001600167305 */ /* 0x000e62000020f000 */
[----:B------:R-:W-:Y:S01]  /*8580*/  SHF.R.U32.HI R5, RZ, UR6, R4 ;  /* 0x00000006ff057c19 */ /* 0x000fe20008011604 */
[----:B---3--:R-:W-:-:S03]  /*8590*/  IMAD.MOV R6, RZ, RZ, -R6 ;  /* 0x000000ffff067224 */ /* 0x008fc600078e0a06 */
[----:B------:R-:W-:Y:S01]  /*85a0*/  SHF.R.U64 R18, R20, UR4, R5 ;  /* 0x0000000414127c19 */ /* 0x000fe20008001205 */
[----:B--2---:R-:W-:Y:S01]  /*85b0*/  IMAD R15, R24, R6, R15 ;  /* 0x00000006180f7224 */ /* 0x004fe200078e020f */
[----:B------:R-:W-:-:S03]  /*85c0*/  SHF.R.U32.HI R23, RZ, UR4, R5 ;  /* 0x00000004ff177c19 */ /* 0x000fc60008011605 */
[----:B------:R-:W-:Y:S02]  /*85d0*/  IMAD.MOV.U32 R4, RZ, RZ, R18 ;  /* 0x000000ffff047224 */ /* 0x000fe400078e0012 */
[----:B------:R-:W-:Y:S01]  /*85e0*/  IMAD.MOV.U32 R5, RZ, RZ, R23 ;  /* 0x000000ffff057224 */ /* 0x000fe200078e0017 */
[----:B-1----:R-:W-:Y:S06]  /*85f0*/  @!P1 BRA `(.L_x_171) ;  /* 0x0000000000289947 */ /* 0x002fec0003800000 */
[----:B------:R-:W-:Y:S02]  /*8600*/  ULDC UR4, c[0x0][0x64c] ;  /* 0x0001930000047ab9 */ /* 0x000fe40000000800 */
[----:B------:R-:W-:-:S05]  /*8610*/  IADD3 R5, P1, R18, UR4, RZ ;  /* 0x0000000412057c10 */ /* 0x000fca000ff3e0ff */
[----:B------:R-:W-:-:S04]  /*8620*/  IMAD.X R23, RZ, RZ, R23, P1 ;  /* 0x000000ffff177224 */ /* 0x000fc800008e0617 */
[----:B------:R-:W-:-:S04]  /*8630*/  IMAD.WIDE.U32 R6, R23, UR8, RZ ;  /* 0x0000000817067c25 */ /* 0x000fc8000f8e00ff */
[----:B------:R-:W-:-:S04]  /*8640*/  IMAD.WIDE.U32 R6, P1, R5, UR9, R6 ;  /* 0x0000000905067c25 */ /* 0x000fc8000f820006 */
[----:B------:R-:W-:-:S04]  /*8650*/  IMAD.WIDE.U32 R4, R5, UR8, RZ ;  /* 0x0000000805047c25 */ /* 0x000fc8000f8e00ff */
[----:B------:R-:W-:Y:S01]  /*8660*/  IMAD.MOV.U32 R4, RZ, RZ, R7 ;  /* 0x000000ffff047224 */ /* 0x000fe200078e0007 */
[----:B------:R-:W-:Y:S01]  /*8670*/  IADD3 RZ, P3, R5, R6, RZ ;  /* 0x0000000605ff7210 */ /* 0x000fe20007f7e0ff */
[----:B------:R-:W-:-:S04]  /*8680*/  IMAD.X R5, RZ, RZ, RZ, P1 ;  /* 0x000000ffff057224 */ /* 0x000fc800008e06ff */
[----:B------:R-:W-:-:S08]  /*8690*/  IMAD.WIDE.U32.X R4, R23, UR9, R4, P3 ;  /* 0x0000000917047c25 */ /* 0x000fd000098e0404 */
.L_x_171:
[----:B------:R-:W-:Y:S01]  /*86a0*/  ISETP.NE.AND P1, PT, R2, 0x1, PT ;  /* 0x000000010200780c */ /* 0x000fe20003f25270 */
[----:B------:R-:W-:Y:S01]  /*86b0*/  ULDC UR4, c[0x0][0x648] ;  /* 0x0001920000047ab9 */ /* 0x000fe20000000800 */
[----:B------:R-:W-:Y:S01]  /*86c0*/  LOP3.LUT R20, R20, UR17, RZ, 0xc0, !PT ;  /* 0x0000001114147c12 */ /* 0x000fe2000f8ec0ff */
[----:B------:R-:W-:Y:S01]  /*86d0*/  IMAD.MOV R22, RZ, RZ, -R22 ;  /* 0x000000ffff167224 */ /* 0x000fe200078e0a16 */
[----:B------:R-:W-:Y:S01]  /*86e0*/  SHF.R.U64 R5, R4, UR4, R5 ;  /* 0x0000000404057c19 */ /* 0x000fe20008001205 */
[----:B------:R-:W-:Y:S01]  /*86f0*/  ULDC UR4, c[0x0][0x638] ;  /* 0x00018e0000047ab9 */ /* 0x000fe20000000800 */
[----:B------:R-:W-:Y:S01]  /*8700*/  LOP3.LUT R9, R9, UR16, RZ, 0xc0, !PT ;  /* 0x0000001009097c12 */ /* 0x000fe2000f8ec0ff */
[----:B------:R-:W-:Y:S01]  /*8710*/  ULDC UR5, c[0x0][0x610] ;  /* 0x0001840000057ab9 */ /* 0x000fe20000000800 */
[----:B------:R-:W-:Y:S02]  /*8720*/  IMAD.MOV.U32 R4, RZ, RZ, 0x1 ;  /* 0x00000001ff047424 */ /* 0x000fe400078e00ff */
[----:B------:R-:W-:-:S02]  /*8730*/  IMAD.MOV R7, RZ, RZ, -R5 ;  /* 0x000000ffff077224 */ /* 0x000fc400078e0a05 */
[----:B------:R-:W-:Y:S02]  /*8740*/  IMAD R20, R5, UR18, R20 ;  /* 0x0000001205147c24 */ /* 0x000fe4000f8e0214 */
[----:B0-----:R-:W-:Y:S02]  /*8750*/  @P1 IMAD R15, R21, R22, R14 ;  /* 0x00000016150f1224 */ /* 0x001fe400078e020e */
[----:B------:R-:W-:Y:S01]  /*8760*/  IMAD R18, R7, UR4, R18 ;  /* 0x0000000407127c24 */ /* 0x000fe2000f8e0212 */
[----:B------:R-:W-:Y:S01]  /*8770*/  ULDC UR4, c[0x0][0x600] ;  /* 0x0001800000047ab9 */ /* 0x000fe20000000800 */
[----:B------:R-:W-:Y:S02]  /*8780*/  IMAD R15, R20, UR5, R15 ;  /* 0x00000005140f7c24 */ /* 0x000fe4000f8e020f */
[----:B------:R-:W-:-:S05]  /*8790*/  IMAD R18, R18, UR4, R9 ;  /* 0x0000000412127c24 */ /* 0x000fca000f8e0209 */
[----:B------:R-:W-:Y:S02]  /*87a0*/  SEL R9, R18, R15, !P1 ;  /* 0x0000000f12097207 */ /* 0x000fe40004800000 */
[----:B------:R-:W-:-:S07]  /*87b0*/  SEL R7, R15, R18, !P1 ;  /* 0x000000120f077207 */ /* 0x000fce0004800000 */
.L_x_169:
[----:B------:R-:W-:Y:S05]  /*87c0*/  BSYNC B1 ;  /* 0x0000000000017941 */ /* 0x000fea0003800000 */
.L_x_168:
[----:B------:R-:W-:-:S13]  /*87d0*/  LOP3.LUT P1, RZ, R4, 0xff, RZ, 0xc0, !PT ;  /* 0x000000ff04ff7812 */ /* 0x000fda000782c0ff */
[----:B------:R-:W-:Y:S05]  /*87e0*/  @P1 BRA `(.L_x_172) ;  /* 0xfffffff4004c1947 */ /* 0x000fea000383ffff */
[----:B------:R-:W-:Y:S05]  /*87f0*/  BSYNC B0 ;  /* 0x0000000000007941 */ /* 0x000fea0003800000 */
.L_x_160:
[----:B------:R-:W-:-:S03]  /*8800*/  UMOV UR4, 0xffffffff ;  /* 0xffffffff00047882 */ /* 0x000fc60000000000 */
[----:B------:R-:W-:Y:S05]  /*8810*/  BRA.DIV UR4, `(.L_x_173) ;  /* 0x00000006043c7947 */ /* 0x000fea000b800000 */
[----:B------:R-:W-:-:S13]  /*8820*/  ELECT P6, URZ, PT ;  /* 0x00000000003f782f */ /* 0x000fda00038c0000 */
.L_x_188:
[----:B------:R-:W-:Y:S04]  /*8830*/  BSSY B0, `(.L_x_174) ;  /* 0x0000034000007945 */ /* 0x000fe80003800000 */
[----:B------:R-:W-:Y:S05]  /*8840*/  @!P6 BRA `(.L_x_175) ;  /* 0x0000000000c8e947 */ /* 0x000fea0003800000 */
[----:B------:R-:W-:-:S04]  /*8850*/  LOP3.LUT R19, R19, 0x2, RZ, 0xfc, !PT ;  /* 0x0000000213137812 */ /* 0x000fc800078efcff */
[----:B------:R-:W-:-:S13]  /*8860*/  ISETP.NE.AND P0, PT, R19, 0x3, PT ;  /* 0x000000031300780c */ /* 0x000fda0003f05270 */
[----:B------:R-:W-:Y:S05]  /*8870*/  @!P0 BRA `(.L_x_176) ;  /* 0x0000000000048947 */ /* 0x000fea0003800000 */
[----:B------:R-:W-:Y:S01]  /*8880*/  BPT.TRAP 0x1 ;  /* 0x000000040000795c */ /* 0x000fe20000300000 */
.L_x_176:
[----:B------:R-:W0:Y:S01]  /*8890*/  S2R R3, SR_CgaCtaId ;  /* 0x0000000000037919 */ /* 0x000e220000008800 */
[----:B------:R-:W-:-:S04]  /*88a0*/  MOV R2, 0x400 ;  /* 0x0000040000027802 */ /* 0x000fc80000000f00 */
[----:B0-----:R-:W-:Y:S02]  /*88b0*/  LEA R3, R3, R2, 0x18 ;  /* 0x0000000203037211 */ /* 0x001fe400078ec0ff */
[----:B------:R-:W-:-:S03]  /*88c0*/  SHF.L.U32 R2, R0, 0x1f, RZ ;  /* 0x0000001f00027819 */ /* 0x000fc600000006ff */
[----:B------:R-:W-:-:S04]  /*88d0*/  VIADD R3, R3, 0x28 ;  /* 0x0000002803037836 */ /* 0x000fc80000000000 */
[C---:B------:R-:W-:Y:S02]  /*88e0*/  IMAD R7, R12.reuse, 0x8, R3 ;  /* 0x000000080c077824 */ /* 0x040fe400078e0203 */
[----:B------:R-:W-:Y:S02]  /*88f0*/  VIADD R12, R12, 0x1 ;  /* 0x000000010c0c7836 */ /* 0x000fe40000000000 */
[----:B------:R-:W0:Y:S03]  /*8900*/  SYNCS.PHASECHK.TRANS64.TRYWAIT P0, [R7+URZ], R2 ;  /* 0x00000002070075a7 */ /* 0x000e26000800017f */
[----:B------:R-:W-:-:S04]  /*8910*/  ISETP.NE.AND P1, PT, R12, 0x5, PT ;  /* 0x000000050c00780c */ /* 0x000fc80003f25270 */
[----:B------:R-:W-:Y:S02]  /*8920*/  SEL R5, RZ, 0x1, P1 ;  /* 0x00000001ff057807 */ /* 0x000fe40000800000 */
[----:B------:R-:W-:Y:S02]  /*8930*/  SEL R12, R12, RZ, P1 ;  /* 0x000000ff0c0c7207 */ /* 0x000fe40000800000 */
[----:B------:R-:W-:-:S03]  /*8940*/  LOP3.LUT R5, R0, R5, RZ, 0x3c, !PT ;  /* 0x0000000500057212 */ /* 0x000fc600078e3cff */
[----:B------:R-:W-:Y:S01]  /*8950*/  IMAD R9, R12, 0x8, R3 ;  /* 0x000000080c097824 */ /* 0x000fe200078e0203 */
[----:B------:R-:W-:Y:S01]  /*8960*/  SHF.L.U32 R4, R5, 0x1f, RZ ;  /* 0x0000001f05047819 */ /* 0x000fe200000006ff */
[----:B0-----:R-:W-:Y:S06]  /*8970*/  @!P0 BRA `(.L_x_177) ;  /* 0x0000000400048947 */ /* 0x001fec0003800000 */
.L_x_189:
[----:B------:R-:W1:Y:S01]  /*8980*/  SYNCS.PHASECHK.TRANS64.TRYWAIT P0, [R9+URZ], R4 ;  /* 0x00000004090075a7 */ /* 0x000e62000800017f */
[----:B------:R-:W-:-:S05]  /*8990*/  VIADD R0, R12, 0x1 ;  /* 0x000000010c007836 */ /* 0x000fca0000000000 */
[----:B------:R-:W-:-:S04]  /*89a0*/  ISETP.NE.AND P1, PT, R0, 0x5, PT ;  /* 0x000000050000780c */ /* 0x000fc80003f25270 */
[----:B0-----:R-:W-:Y:S02]  /*89b0*/  SEL R2, RZ, 0x1, P1 ;  /* 0x00000001ff027807 */ /* 0x001fe40000800000 */
[----:B------:R-:W-:Y:S02]  /*89c0*/  SEL R0, R0, RZ, P1 ;  /* 0x000000ff00007207 */ /* 0x000fe40000800000 */
[----:B------:R-:W-:-:S03]  /*89d0*/  LOP3.LUT R7, R5, R2, RZ, 0x3c, !PT ;  /* 0x0000000205077212 */ /* 0x000fc600078e3cff */
[----:B------:R-:W-:Y:S01]  /*89e0*/  IMAD R6, R0, 0x8, R3 ;  /* 0x0000000800067824 */ /* 0x000fe200078e0203 */
[----:B------:R-:W-:Y:S01]  /*89f0*/  SHF.L.U32 R5, R7, 0x1f, RZ ;  /* 0x0000001f07057819 */ /* 0x000fe200000006ff */
[----:B-1----:R-:W-:Y:S06]  /*8a00*/  @!P0 BRA `(.L_x_178) ;  /* 0x0000000000f48947 */ /* 0x002fec0003800000 */
.L_x_190:
[----:B------:R-:W1:Y:S01]  /*8a10*/  SYNCS.PHASECHK.TRANS64.TRYWAIT P0, [R6+URZ], R5 ;  /* 0x00000005060075a7 */ /* 0x000e62000800017f */
[----:B------:R-:W-:-:S05]  /*8a20*/  VIADD R0, R0, 0x1 ;  /* 0x0000000100007836 */ /* 0x000fca0000000000 */
[----:B------:R-:W-:-:S04]  /*8a30*/  ISETP.NE.AND P1, PT, R0, 0x5, PT ;  /* 0x000000050000780c */ /* 0x000fc80003f25270 */
[----:B------:R-:W-:Y:S02]  /*8a40*/  SEL R2, RZ, 0x1, P1 ;  /* 0x00000001ff027807 */ /* 0x000fe40000800000 */
[----:B------:R-:W-:Y:S02]  /*8a50*/  SEL R0, R0, RZ, P1 ;  /* 0x000000ff00007207 */ /* 0x000fe40000800000 */
[----:B------:R-:W-:-:S03]  /*8a60*/  LOP3.LUT R7, R7, R2, RZ, 0x3c, !PT ;  /* 0x0000000207077212 */ /* 0x000fc600078e3cff */
[----:B0-----:R-:W-:Y:S01]  /*8a70*/  IMAD R9, R0, 0x8, R3 ;  /* 0x0000000800097824 */ /* 0x001fe200078e0203 */
[----:B------:R-:W-:Y:S01]  /*8a80*/  SHF.L.U32 R4, R7, 0x1f, RZ ;  /* 0x0000001f07047819 */ /* 0x000fe200000006ff */
[----:B-1----:R-:W-:Y:S06]  /*8a90*/  @!P0 BRA `(.L_x_179) ;  /* 0x0000000000e48947 */ /* 0x002fec0003800000 */
.L_x_191:
[----:B------:R-:W1:Y:S01]  /*8aa0*/  SYNCS.PHASECHK.TRANS64.TRYWAIT P0, [R9+URZ], R4 ;  /* 0x00000004090075a7 */ /* 0x000e62000800017f */
[----:B------:R-:W-:-:S05]  /*8ab0*/  VIADD R0, R0, 0x1 ;  /* 0x0000000100007836 */ /* 0x000fca0000000000 */
[----:B------:R-:W-:-:S04]  /*8ac0*/  ISETP.NE.AND P1, PT, R0, 0x5, PT ;  /* 0x000000050000780c */ /* 0x000fc80003f25270 */
[----:B------:R-:W-:Y:S02]  /*8ad0*/  SEL R2, RZ, 0x1, P1 ;  /* 0x00000001ff027807 */ /* 0x000fe40000800000 */
[----:B------:R-:W-:Y:S02]  /*8ae0*/  SEL R0, R0, RZ, P1 ;  /* 0x000000ff00007207 */ /* 0x000fe40000800000 */
[----:B------:R-:W-:Y:S01]  /*8af0*/  LOP3.LUT R2, R7, R2, RZ, 0x3c, !PT ;  /* 0x0000000207027212 */ /* 0x000fe200078e3cff */
[----:B-1----:R-:W-:Y:S06]  /*8b00*/  @!P0 BRA `(.L_x_180) ;  /* 0x0000000000dc8947 */ /* 0x002fec0003800000 */
.L_x_192:
[----:B------:R-:W-:Y:S01]  /*8b10*/  IMAD R3, R0, 0x8, R3 ;  /* 0x0000000800037824 */ /* 0x000fe200078e0203 */
[----:B------:R-:W-:-:S07]  /*8b20*/  SHF.L.U32 R0, R2, 0x1f, RZ ;  /* 0x0000001f02007819 */ /* 0x000fce00000006ff */
.L_x_181:
[----:B--2---:R2:W3:Y:S02]  /*8b30*/  SYNCS.PHASECHK.TRANS64.TRYWAIT P0, [R3+URZ], R0 ;  /* 0x00000000030075a7 */ /* 0x0044e4000800017f */
[----:B---3--:R-:W-:Y:S05]  /*8b40*/  @!P0 NANOSLEEP.SYNCS 0x989680 ;  /* 0x009896800000895d */ /* 0x008fea0003900000 */
[----:B------:R-:W3:Y:S02]  /*8b50*/  @!P0 SYNCS.PHASECHK.TRANS64 P0, [R3+URZ], R0 ;  /* 0x00000000030085a7 */ /* 0x000ee4000800007f */
[----:B---3--:R-:W-:Y:S05]  /*8b60*/  @!P0 BRA `(.L_x_181) ;  /* 0xfffffffc00f08947 */ /* 0x008fea000383ffff */
.L_x_175:
[----:B------:R-:W-:Y:S05]  /*8b70*/  BSYNC B0 ;  /* 0x0000000000007941 */ /* 0x000fea0003800000 */
.L_x_174:
[----:B------:R-:W-:Y:S05]  /*8b80*/  EXIT ;  /* 0x000000000000794d */ /* 0x000fea0003800000 */
.L_x_17:
[----:B---3--:R3:W4:Y:S02]  /*8b90*/  SYNCS.PHASECHK.TRANS64.TRYWAIT P1, [R3+URZ], R0 ;  /* 0x00000000030075a7 */ /* 0x008724000802017f */
[----:B----4-:R-:W-:Y:S05]  /*8ba0*/  @!P1 NANOSLEEP.SYNCS 0x989680 ;  /* 0x009896800000995d */ /* 0x010fea0003900000 */
[----:B------:R-:W4:Y:S02]  /*8bb0*/  @!P1 SYNCS.PHASECHK.TRANS64 P1, [R3+URZ], R0 ;  /* 0x00000000030095a7 */ /* 0x000f24000802007f */
[----:B----4-:R-:W-:Y:S05]  /*8bc0*/  @!P1 BRA `(.L_x_17) ;  /* 0xfffffffc00f09947 */ /* 0x010fea000383ffff */
[----:B------:R-:W-:Y:S05]  /*8bd0*/  BRA `(.L_x_16) ;  /* 0xffffff8400987947 */ /* 0x000fea000383ffff */
.L_x_22:
[----:B-1----:R-:W-:-:S04]  /*8be0*/  IMAD.U32 R4, RZ, RZ, UR8 ;  /* 0x00000008ff047e24 */ /* 0x002fc8000f8e00ff */
[----:B------:R1:W2:Y:S03]  /*8bf0*/  SYNCS.PHASECHK.TRANS64.TRYWAIT P1, [R4+URZ], R3 ;  /* 0x00000003040075a7 */ /* 0x0002a6000802017f */
[----:B--2---:R-:W-:Y:S05]  /*8c00*/  @!P1 NANOSLEEP.SYNCS 0x989680 ;  /* 0x009896800000995d */ /* 0x004fea0003900000 */
[----:B------:R-:W2:Y:S02]  /*8c10*/  @!P1 SYNCS.PHASECHK.TRANS64 P1, [R4+URZ], R3 ;  /* 0x00000003040095a7 */ /* 0x000ea4000802007f */
[----:B--2---:R-:W-:Y:S05]  /*8c20*/  @!P1 BRA `(.L_x_22) ;  /* 0xfffffffc00ec9947 */ /* 0x004fea000383ffff */
[----:B------:R-:W-:Y:S05]  /*8c30*/  BRA `(.L_x_21) ;  /* 0xffffff8800d87947 */ /* 0x000fea000383ffff */
.L_x_161:
[----:B------:R-:W-:Y:S01]  /*8c40*/  BSSY B1, `(.L_x_182) ;  /* 0x0000006000017945 */ /* 0x000fe20003800000 */
[----:B------:R-:W-:-:S07]  /*8c50*/  IMAD.MOV.U32 R15, RZ, RZ, -0x1 ;  /* 0xffffffffff0f7424 */ /* 0x000fce00078e00ff */
[----:B------:R-:W-:Y:S05]  /*8c60*/  WARPSYNC.COLLECTIVE R15, `(.L_x_183) ;  /* 0x000000000f0c7348 */ /* 0x000fea0003c00000 */
[----:B------:R-:W-:Y:S02]  /*8c70*/  ELECT P6, UR62, PT ;  /* 0x00000000003e782f */ /* 0x000fe400038c0000 */
[----:B------:R-:W-:Y:S01]  /*8c80*/  MOV R14, UR62 ;  /* 0x0000003e000e7c02 */ /* 0x000fe20008000f00 */
[----:B------:R-:W-:Y:S10]  /*8c90*/  ENDCOLLECTIVE ;  /* 0x000000000000791b */ /* 0x000ff40003800000 */
.L_x_183:
[----:B------:R-:W-:Y:S05]  /*8ca0*/  BSYNC B1 ;  /* 0x0000000000017941 */ /* 0x000fea0003800000 */
.L_x_182:
[----:B------:R-:W-:Y:S05]  /*8cb0*/  BRA `(.L_x_184) ;  /* 0xfffffff000247947 */ /* 0x000fea000383ffff */
.L_x_164:
[----:B0-----:R0:W1:Y:S02]  /*8cc0*/  SYNCS.PHASECHK.TRANS64.TRYWAIT P1, [R14+URZ+0x28], R7 ;  /* 0x000028070e0075a7 */ /* 0x001064000802017f */
[----:B-1----:R-:W-:Y:S05]  /*8cd0*/  @!P1 NANOSLEEP.SYNCS 0x989680 ;  /* 0x009896800000995d */ /* 0x002fea0003900000 */
[----:B------:R-:W1:Y:S02]  /*8ce0*/  @!P1 SYNCS.PHASECHK.TRANS64 P1, [R14+URZ+0x28], R7 ;  /* 0x000028070e0095a7 */ /* 0x000e64000802007f */
[----:B-1----:R-:W-:Y:S05]  /*8cf0*/  @!P1 BRA `(.L_x_164) ;  /* 0xfffffffc00f09947 */ /* 0x002fea000383ffff */
[----:B------:R-:W-:Y:S05]  /*8d00*/  BRA `(.L_x_185) ;  /* 0xfffffff000587947 */ /* 0x000fea000383ffff */
.L_x_173:
[----:B------:R-:W-:Y:S01]  /*8d10*/  BSSY B0, `(.L_x_186) ;  /* 0x0000006000007945 */ /* 0x000fe20003800000 */
[----:B------:R-:W-:-:S07]  /*8d20*/  IMAD.MOV.U32 R15, RZ, RZ, -0x1 ;  /* 0xffffffffff0f7424 */ /* 0x000fce00078e00ff */
[----:B------:R-:W-:Y:S05]  /*8d30*/  WARPSYNC.COLLECTIVE R15, `(.L_x_187) ;  /* 0x000000000f0c7348 */ /* 0x000fea0003c00000 */
[----:B------:R-:W-:Y:S02]  /*8d40*/  ELECT P6, UR62, PT ;  /* 0x00000000003e782f */ /* 0x000fe400038c0000 */
[----:B------:R-:W-:Y:S01]  /*8d50*/  MOV R14, UR62 ;  /* 0x0000003e000e7c02 */ /* 0x000fe20008000f00 */
[----:B------:R-:W-:Y:S10]  /*8d60*/  ENDCOLLECTIVE ;  /* 0x000000000000791b */ /* 0x000ff40003800000 */
.L_x_187:
[----:B------:R-:W-:Y:S05]  /*8d70*/  BSYNC B0 ;  /* 0x0000000000007941 */ /* 0x000fea0003800000 */
.L_x_186:
[----:B------:R-:W-:Y:S05]  /*8d80*/  BRA `(.L_x_188) ;  /* 0xfffffff800a87947 */ /* 0x000fea000383ffff */
.L_x_177:
[----:B0-----:R0:W1:Y:S02]  /*8d90*/  SYNCS.PHASECHK.TRANS64.TRYWAIT P0, [R7+URZ], R2 ;  /* 0x00000002070075a7 */ /* 0x001064000800017f */
[----:B-1----:R-:W-:Y:S05]  /*8da0*/  @!P0 NANOSLEEP.SYNCS 0x989680 ;  /* 0x009896800000895d */ /* 0x002fea0003900000 */
[----:B------:R-:W1:Y:S02]  /*8db0*/  @!P0 SYNCS.PHASECHK.TRANS64 P0, [R7+URZ], R2 ;  /* 0x00000002070085a7 */ /* 0x000e64000800007f */
[----:B-1----:R-:W-:Y:S05]  /*8dc0*/  @!P0 BRA `(.L_x_177) ;  /* 0xfffffffc00f08947 */ /* 0x002fea000383ffff */
[----:B------:R-:W-:Y:S05]  /*8dd0*/  BRA `(.L_x_189) ;  /* 0xfffffff800e87947 */ /* 0x000fea000383ffff */
.L_x_178:
[----:B0-----:R0:W1:Y:S02]  /*8de0*/  SYNCS.PHASECHK.TRANS64.TRYWAIT P0, [R9+URZ], R4 ;  /* 0x00000004090075a7 */ /* 0x001064000800017f */
[----:B-1----:R-:W-:Y:S05]  /*8df0*/  @!P0 NANOSLEEP.SYNCS 0x989680 ;  /* 0x009896800000895d */ /* 0x002fea0003900000 */
[----:B------:R-:W1:Y:S02]  /*8e00*/  @!P0 SYNCS.PHASECHK.TRANS64 P0, [R9+URZ], R4 ;  /* 0x00000004090085a7 */ /* 0x000e64000800007f */
[----:B-1----:R-:W-:Y:S05]  /*8e10*/  @!P0 BRA `(.L_x_178) ;  /* 0xfffffffc00f08947 */ /* 0x002fea000383ffff */
[----:B------:R-:W-:Y:S05]  /*8e20*/  BRA `(.L_x_190) ;  /* 0xfffffff800f87947 */ /* 0x000fea000383ffff */
.L_x_179:
[----:B0-----:R0:W1:Y:S02]  /*8e30*/  SYNCS.PHASECHK.TRANS64.TRYWAIT P0, [R6+URZ], R5 ;  /* 0x00000005060075a7 */ /* 0x001064000800017f */
[----:B-1----:R-:W-:Y:S05]  /*8e40*/  @!P0 NANOSLEEP.SYNCS 0x989680 ;  /* 0x009896800000895d */ /* 0x002fea0003900000 */
[----:B------:R-:W1:Y:S02]  /*8e50*/  @!P0 SYNCS.PHASECHK.TRANS64 P0, [R6+URZ], R5 ;  /* 0x00000005060085a7 */ /* 0x000e64000800007f */
[----:B-1----:R-:W-:Y:S05]  /*8e60*/  @!P0 BRA `(.L_x_179) ;  /* 0xfffffffc00f08947 */ /* 0x002fea000383ffff */
[----:B------:R-:W-:Y:S05]  /*8e70*/  BRA `(.L_x_191) ;  /* 0xfffffffc00087947 */ /* 0x000fea000383ffff */
.L_x_180:
[----:B-1----:R1:W2:Y:S02]  /*8e80*/  SYNCS.PHASECHK.TRANS64.TRYWAIT P0, [R9+URZ], R4 ;  /* 0x00000004090075a7 */ /* 0x0022a4000800017f */
[----:B--2---:R-:W-:Y:S05]  /*8e90*/  @!P0 NANOSLEEP.SYNCS 0x989680 ;  /* 0x009896800000895d */ /* 0x004fea0003900000 */
[----:B------:R-:W2:Y:S02]  /*8ea0*/  @!P0 SYNCS.PHASECHK.TRANS64 P0, [R9+URZ], R4 ;  /* 0x00000004090085a7 */ /* 0x000ea4000800007f */
[----:B--2---:R-:W-:Y:S05]  /*8eb0*/  @!P0 BRA `(.L_x_180) ;  /* 0xfffffffc00f08947 */ /* 0x004fea000383ffff */
[----:B------:R-:W-:Y:S05]  /*8ec0*/  BRA `(.L_x_192) ;  /* 0xfffffffc00107947 */ /* 0x000fea000383ffff */
.L_x_193:
[----:B------:R-:W-:-:S00]  /*8ed0*/  BRA `(.L_x_193) ;  /* 0xfffffffc00fc7947 */ /* 0x000fc0000383ffff */
[----:B------:R-:W-:-:S00]  /*8ee0*/  NOP ;  /* 0x0000000000007918 */ /* 0x000fc00000000000 */
        /* <DEDUP_REMOVED lines=9> */
.L_x_194:


//--------------------- .nv.global.init           --------------------------
	.section	.nv.global.init,"aw",@progbits
.nv.global.init:
	.type		$str$22,@object
	.size		$str$22,($str$23 - $str$22)
$str$22:
        /*0000*/ 	.byte	0x6b, 0x5f, 0x74, 0x69, 0x6c, 0x65, 0x5f, 0x63, 0x6f, 0x75, 0x6e, 0x74, 0x20, 0x3e, 0x3d, 0x20
        /*0010*/ 	.byte	0x31, 0x00
	.type		$str$23,@object
	.size		$str$23,(__unnamed_1 - $str$23)
$str$23:
        /*0012*/ 	.byte	0x2f, 0x74, 0x6d, 0x70, 0x2f, 0x63, 0x75, 0x74, 0x6c, 0x61, 0x73, 0x73, 0x5f, 0x73, 0x77, 0x65
        /*0022*/ 	.byte	0x65, 0x70, 0x5f, 0x73, 0x72, 0x63, 0x2f, 0x69, 0x6e, 0x63, 0x6c, 0x75, 0x64, 0x65, 0x2f, 0x63
        /*0032*/ 	.byte	0x75, 0x74, 0x6c, 0x61, 0x73, 0x73, 0x2f, 0x67, 0x65, 0x6d, 0x6d, 0x2f, 0x63, 0x6f, 0x6c, 0x6c
        /*0042*/ 	.byte	0x65, 0x63, 0x74, 0x69, 0x76, 0x65, 0x2f, 0x73, 0x6d, 0x39, 0x30, 0x5f, 0x6d, 0x6d, 0x61, 0x5f
        /*0052*/ 	.byte	0x74, 0x6d, 0x61, 0x5f, 0x67, 0x6d, 0x6d, 0x61, 0x5f, 0x73, 0x73, 0x5f, 0x77, 0x61, 0x72, 0x70
        /*0062*/ 	.byte	0x73, 0x70, 0x65, 0x63, 0x69, 0x61, 0x6c, 0x69, 0x7a, 0x65, 0x64, 0x2e, 0x68, 0x70, 0x70, 0x00
	.type		__unnamed_1,@object
	.size		__unnamed_1,(.L_0 - __unnamed_1)
__unnamed_1:
        /*0072*/ 	.byte	0x76, 0x6f, 0x69, 0x64, 0x20, 0x63, 0x75, 0x74, 0x6c, 0x61, 0x73, 0x73, 0x3a, 0x3a, 0x67, 0x65
        /* <DEDUP_REMOVED lines=180> */
        /*0bc2*/ 	.byte	0x79, 0x5d, 0x00
.L_0:


//--------------------- .nv.shared._ZN7cutlass13device_kernelINS_4gemm6kernel13GemmUniversalIN4cute5tupleIJiiiiEEENS1_10collective13CollectiveMmaINS1_34MainloopSm90TmaGmmaWarpSpecializedILi5ENS5_IJNS4_1CILi1EEESB_SB_EEENS1_35KernelTmaWarpSpecializedCooperativeEEENS5_IJNSA_ILi256EEENSA_ILi64EEESG_EEENS_10bfloat16_tENS5_IJlSB_lEEESI_SJ_NS4_8TiledMMAINS4_8MMA_AtomIJNS4_4SM904GMMA27MMA_64x64x16_F32BF16BF16_SSILNSN_5MajorE0ELSP_0ELNSN_7ScaleInE1ELSQ_1EEEEEENS4_6LayoutINS5_IJNSA_ILi2EEESB_SB_EEENS5_IJSB_NSA_ILi0EEESW_EEEEENS5_IJNS4_10UnderscoreESZ_SZ_EEEEENS4_13SM90_TMA_LOADENS4_14ComposedLayoutINS4_7SwizzleILi3ELi4ELi3EEENS4_18smem_ptr_flag_bitsILi16EEENST_INS5_IJNSA_ILi8EEESG_EEENS5_IJSG_SB_EEEEEEEvNS4_8identityES12_S1C_vS1D_EENS_8epilogue10collective6detail29Sm90TmaWarpSpecializedAdapterINS1G_15DefaultEpilogueISI_SJ_SJ_NS1F_6thread17LinearCombinationISI_Li1EffLNS1K_9ScaleType4KindE0ELNS_15FloatRoundStyleE2ESI_EENS1_15EpilogueDefaultEEEEEvvEEEEvNT_6ParamsE --------------------------
	.section	.nv.shared._ZN7cutlass13device_kernelINS_4gemm6kernel13GemmUniversalIN4cute5tupleIJiiiiEEENS1_10collective13CollectiveMmaINS1_34MainloopSm90TmaGmmaWarpSpecializedILi5ENS5_IJNS4_1CILi1EEESB_SB_EEENS1_35KernelTmaWarpSpecializedCooperativeEEENS5_IJNSA_ILi256EEENSA_ILi64EEESG_EEENS_10bfloat16_tENS5_IJlSB_lEEESI_SJ_NS4_8TiledMMAINS4_8MMA_AtomIJNS4_4SM904GMMA27MMA_64x64x16_F32BF16BF16_SSILNSN_5MajorE0ELSP_0ELNSN_7ScaleInE1ELSQ_1EEEEEENS4_6LayoutINS5_IJNSA_ILi2EEESB_SB_EEENS5_IJSB_NSA_ILi0EEESW_EEEEENS5_IJNS4_10UnderscoreESZ_SZ_EEEEENS4_13SM90_TMA_LOADENS4_14ComposedLayoutINS4_7SwizzleILi3ELi4ELi3EEENS4_18smem_ptr_flag_bitsILi16EEENST_INS5_IJNSA_ILi8EEESG_EEENS5_IJSG_SB_EEEEEEEvNS4_8identityES12_S1C_vS1D_EENS_8epilogue10collective6detail29Sm90TmaWarpSpecializedAdapterINS1G_15DefaultEpilogueISI_SJ_SJ_NS1F_6thread17LinearCombinationISI_Li1EffLNS1K_9ScaleType4KindE0ELNS_15FloatRoundStyleE2ESI_EENS1_15EpilogueDefaultEEEEEvvEEEEvNT_6ParamsE,"aw",@nobits
	.sectionflags	@""
	.align	16
	.zero		1024


//--------------------- .nv.shared.reserved.0     --------------------------
	.section	.nv.shared.reserved.0,"aw",@nobits
	.weak		__nv_reservedSMEM_offset_0_alias
	.size		__nv_reservedSMEM_offset_0_alias, 0, 0
	.other		__nv_reservedSMEM_offset_0_alias,@"STO_CUDA_RESERVED_SHARED STV_DEFAULT"
__nv_reservedSMEM_offset_0_alias:
	.zero		0


//--------------------- .nv.global                --------------------------
	.section	.nv.global,"aw",@nobits
.nv.global:
	.type		_ZN39_INTERNAL_f73b722d_4_k_cu_fd247aaa_32704cute1_E,@object
	.size		_ZN39_INTERNAL_f73b722d_4_k_cu_fd247aaa_32704cute1_E,(_ZN39_INTERNAL_f73b722d_4_k_cu_fd247aaa_32704cuda3std3__45__cpo6cbeginE - _ZN39_INTERNAL_f73b722d_4_k_cu_fd247aaa_32704cute1_E)
_ZN39_INTERNAL_f73b722d_4_k_cu_fd247aaa_32704cute1_E:
	.zero		1
	.type		_ZN39_INTERNAL_f73b722d_4_k_cu_fd247aaa_32704cuda3std3__45__cpo6cbeginE,@object
	.size		_ZN39_INTERNAL_f73b722d_4_k_cu_fd247aaa_32704cuda3std3__45__cpo6cbeginE,(_ZN39_INTERNAL_f73b722d_4_k_cu_fd247aaa_32704cuda3std3__48in_placeE - _ZN39_INTERNAL_f73b722d_4_k_cu_fd247aaa_32704cuda3std3__45__cpo6cbeginE)
_ZN39_INTERNAL_f73b722d_4_k_cu_fd247aaa_32704cuda3std3__45__cpo6cbeginE:
	.zero		1
	.type		_ZN39_INTERNAL_f73b722d_4_k_cu_fd247aaa_32704cuda3std3__48in_placeE,@object
	.size		_ZN39_INTERNAL_f73b722d_4_k_cu_fd247aaa_32704cuda3std3__48in_placeE,(_ZN39_INTERNAL_f73b722d_4_k_cu_fd247aaa_32704cuda3std6ranges3__45__cpo9iter_moveE - _ZN39_INTERNAL_f73b722d_4_k_cu_fd247aaa_32704cuda3std3__48in_placeE)
_ZN39_INTERNAL_f73b722d_4_k_cu_fd247aaa_32704cuda3std3__48in_placeE:
	.zero		1
	.type		_ZN39_INTERNAL_f73b722d_4_k_cu_fd247aaa_32704cuda3std6ranges3__45__cpo9iter_moveE,@object
	.size		_ZN39_INTERNAL_f73b722d_4_k_cu_fd247aaa_32704cuda3std6ranges3__45__cpo9iter_moveE,(_ZN39_INTERNAL_f73b722d_4_k_cu_fd247aaa_32704cuda3std3__45__cpo5beginE - _ZN39_INTERNAL_f73b722d_4_k_cu_fd247aaa_32704cuda3std6ranges3__45__cpo9iter_moveE)
_ZN39_INTERNAL_f73b722d_4_k_cu_fd247aaa_32704cuda3std6ranges3__45__cpo9iter_moveE:
	.zero		1
	.type		_ZN39_INTERNAL_f73b722d_4_k_cu_fd247aaa_32704cuda3std3__45__cpo5beginE,@object
	.size		_ZN39_INTERNAL_f73b722d_4_k_cu_fd247aaa_32704cuda3std3__45__cpo5beginE,(_ZN39_INTERNAL_f73b722d_4_k_cu_fd247aaa_32704cuda3std3__441_GLOBAL__N__f73b722d_4_k_cu_fd247aaa_32706ignoreE - _ZN39_INTERNAL_f73b722d_4_k_cu_fd247aaa_32704cuda3std3__45__cpo5beginE)
_ZN39_INTERNAL_f73b722d_4_k_cu_fd247aaa_32704cuda3std3__45__cpo5beginE:
	.zero		1
	.type		_ZN39_INTERNAL_f73b722d_4_k_cu_fd247aaa_32704cuda3std3__441_GLOBAL__N__f73b722d_4_k_cu_fd247aaa_32706ignoreE,@object
	.size		_ZN39_INTERNAL_f73b722d_4_k_cu_fd247aaa_32704cuda3std3__441_GLOBAL__N__f73b722d_4_k_cu_fd247aaa_32706ignoreE,(_ZN39_INTERNAL_f73b722d_4_k_cu_fd247aaa_32704cute7productE - _ZN39_INTERNAL_f73b722d_4_k_cu_fd247aaa_32704cuda3std3__441_GLOBAL__N__f73b722d_4_k_cu_fd247aaa_32706ignoreE)
_ZN39_INTERNAL_f73b722d_4_k_cu_fd247aaa_32704cuda3std3__441_GLOBAL__N__f73b722d_4_k_cu_fd247aaa_32706ignoreE:
	.zero		1
	.type		_ZN39_INTERNAL_f73b722d_4_k_cu_fd247aaa_32704cute7productE,@object
	.size		_ZN39_INTERNAL_f73b722d_4_k_cu_fd247aaa_32704cute7productE,(_ZN39_INTERNAL_f73b722d_4_k_cu_fd247aaa_32704cuda3std3__45__cpo3endE - _ZN39_INTERNAL_f73b722d_4_k_cu_fd247aaa_32704cute7productE)
_ZN39_INTERNAL_f73b722d_4_k_cu_fd247aaa_32704cute7productE:
	.zero		1
	.type		_ZN39_INTERNAL_f73b722d_4_k_cu_fd247aaa_32704cuda3std3__45__cpo3endE,@object
	.size		_ZN39_INTERNAL_f73b722d_4_k_cu_fd247aaa_32704cuda3std3__45__cpo3endE,(_ZN39_INTERNAL_f73b722d_4_k_cu_fd247aaa_32704cuda3std3__419piecewise_constructE - _ZN39_INTERNAL_f73b722d_4_k_cu_fd247aaa_32704cuda3std3__45__cpo3endE)
_ZN39_INTERNAL_f73b722d_4_k_cu_fd247aaa_32704cuda3std3__45__cpo3endE:
	.zero		1
	.type		_ZN39_INTERNAL_f73b722d_4_k_cu_fd247aaa_32704cuda3std3__419piecewise_constructE,@object
	.size		_ZN39_INTERNAL_f73b722d_4_k_cu_fd247aaa_32704cuda3std3__419piecewise_constructE,(_ZN39_INTERNAL_f73b722d_4_k_cu_fd247aaa_32704cuda3std3__45__cpo4cendE - _ZN39_INTERNAL_f73b722d_4_k_cu_fd247aaa_32704cuda3std3__419piecewise_constructE)
_ZN39_INTERNAL_f73b722d_4_k_cu_fd247aaa_32704cuda3std3__419piecewise_constructE:
	.zero		1
	.type		_ZN39_INTERNAL_f73b722d_4_k_cu_fd247aaa_32704cuda3std3__45__cpo4cendE,@object
	.size		_ZN39_INTERNAL_f73b722d_4_k_cu_fd247aaa_32704cuda3std3__45__cpo4cendE,(_ZN39_INTERNAL_f73b722d_4_k_cu_fd247aaa_32704cuda3std6ranges3__45__cpo4swapE - _ZN39_INTERNAL_f73b722d_4_k_cu_fd247aaa_32704cuda3std3__45__cpo4cendE)
_ZN39_INTERNAL_f73b722d_4_k_cu_fd247aaa_32704cuda3std3__45__cpo4cendE:
	.zero		1
	.type		_ZN39_INTERNAL_f73b722d_4_k_cu_fd247aaa_32704cuda3std6ranges3__45__cpo4swapE,@object
	.size		_ZN39_INTERNAL_f73b722d_4_k_cu_fd247aaa_32704cuda3std6ranges3__45__cpo4swapE,(.L_8 - _ZN39_INTERNAL_f73b722d_4_k_cu_fd247aaa_32704cuda3std6ranges3__45__cpo4swapE)
_ZN39_INTERNAL_f73b722d_4_k_cu_fd247aaa_32704cuda3std6ranges3__45__cpo4swapE:
	.zero		1
.L_8:


//--------------------- .nv.constant0._ZN7cutlass13device_kernelINS_4gemm6kernel13GemmUniversalIN4cute5tupleIJiiiiEEENS1_10collective13CollectiveMmaINS1_34MainloopSm90TmaGmmaWarpSpecializedILi5ENS5_IJNS4_1CILi1EEESB_SB_EEENS1_35KernelTmaWarpSpecializedCooperativeEEENS5_IJNSA_ILi256EEENSA_ILi64EEESG_EEENS_10bfloat16_tENS5_IJlSB_lEEESI_SJ_NS4_8TiledMMAINS4_8MMA_AtomIJNS4_4SM904GMMA27MMA_64x64x16_F32BF16BF16_SSILNSN_5MajorE0ELSP_0ELNSN_7ScaleInE1ELSQ_1EEEEEENS4_6LayoutINS5_IJNSA_ILi2EEESB_SB_EEENS5_IJSB_NSA_ILi0EEESW_EEEEENS5_IJNS4_10UnderscoreESZ_SZ_EEEEENS4_13SM90_TMA_LOADENS4_14ComposedLayoutINS4_7SwizzleILi3ELi4ELi3EEENS4_18smem_ptr_flag_bitsILi16EEENST_INS5_IJNSA_ILi8EEESG_EEENS5_IJSG_SB_EEEEEEEvNS4_8identityES12_S1C_vS1D_EENS_8epilogue10collective6detail29Sm90TmaWarpSpecializedAdapterINS1G_15DefaultEpilogueISI_SJ_SJ_NS1F_6thread17LinearCombinationISI_Li1EffLNS1K_9ScaleType4KindE0ELNS_15FloatRoundStyleE2ESI_EENS1_15EpilogueDefaultEEEEEvvEEEEvNT_6ParamsE --------------------------
	.section	.nv.constant0._ZN7cutlass13device_kernelINS_4gemm6kernel13GemmUniversalIN4cute5tupleIJiiiiEEENS1_10collective13CollectiveMmaINS1_34MainloopSm90TmaGmmaWarpSpecializedILi5ENS5_IJNS4_1CILi1EEESB_SB_EEENS1_35KernelTmaWarpSpecializedCooperativeEEENS5_IJNSA_ILi256EEENSA_ILi64EEESG_EEENS_10bfloat16_tENS5_IJlSB_lEEESI_SJ_NS4_8TiledMMAINS4_8MMA_AtomIJNS4_4SM904GMMA27MMA_64x64x16_F32BF16BF16_SSILNSN_5MajorE0ELSP_0ELNSN_7ScaleInE1ELSQ_1EEEEEENS4_6LayoutINS5_IJNSA_ILi2EEESB_SB_EEENS5_IJSB_NSA_ILi0EEESW_EEEEENS5_IJNS4_10UnderscoreESZ_SZ_EEEEENS4_13SM90_TMA_LOADENS4_14ComposedLayoutINS4_7SwizzleILi3ELi4ELi3EEENS4_18smem_ptr_flag_bitsILi16EEENST_INS5_IJNSA_ILi8EEESG_EEENS5_IJSG_SB_EEEEEEEvNS4_8identityES12_S1C_vS1D_EENS_8epilogue10collective6detail29Sm90TmaWarpSpecializedAdapterINS1G_15DefaultEpilogueISI_SJ_SJ_NS1F_6thread17LinearCombinationISI_Li1EffLNS1K_9ScaleType4KindE0ELNS_15FloatRoundStyleE2ESI_EENS1_15EpilogueDefaultEEEEEvvEEEEvNT_6ParamsE,"a",@progbits
	.sectionflags	@""
	.align	4
.nv.constant0._ZN7cutlass13device_kernelINS_4gemm6kernel13GemmUniversalIN4cute5tupleIJiiiiEEENS1_10collective13CollectiveMmaINS1_34MainloopSm90TmaGmmaWarpSpecializedILi5ENS5_IJNS4_1CILi1EEESB_SB_EEENS1_35KernelTmaWarpSpecializedCooperativeEEENS5_IJNSA_ILi256EEENSA_ILi64EEESG_EEENS_10bfloat16_tENS5_IJlSB_lEEESI_SJ_NS4_8TiledMMAINS4_8MMA_AtomIJNS4_4SM904GMMA27MMA_64x64x16_F32BF16BF16_SSILNSN_5MajorE0ELSP_0ELNSN_7ScaleInE1ELSQ_1EEEEEENS4_6LayoutINS5_IJNSA_ILi2EEESB_SB_EEENS5_IJSB_NSA_ILi0EEESW_EEEEENS5_IJNS4_10UnderscoreESZ_SZ_EEEEENS4_13SM90_TMA_LOADENS4_14ComposedLayoutINS4_7SwizzleILi3ELi4ELi3EEENS4_18smem_ptr_flag_bitsILi16EEENST_INS5_IJNSA_ILi8EEESG_EEENS5_IJSG_SB_EEEEEEEvNS4_8identityES12_S1C_vS1D_EENS_8epilogue10collective6detail29Sm90TmaWarpSpecializedAdapterINS1G_15DefaultEpilogueISI_SJ_SJ_NS1F_6thread17LinearCombinationISI_Li1EffLNS1K_9ScaleType4KindE0ELNS_15FloatRoundStyleE2ESI_EENS1_15EpilogueDefaultEEEEEvvEEEEvNT_6ParamsE:
	.zero		1664


//--------------------- SYMBOLS --------------------------

	.type		.nv.reservedSmem.offset0,@object
	.size		.nv.reservedSmem.offset0,0x4
	.type		__assertfail,@function
